	.target	sm_100a

	.elftype	@"ET_EXEC"


//--------------------- .note.nv.tkinfo           --------------------------
	.section	.note.nv.tkinfo,"",@"SHT_NOTE"
	.sectionflags	@"SHF_NOTE_NV_TKINFO"
	.tkinfo
        /*0018*/ 	.word	0x00000081
        /*0030*/ 	.string	""
        /*0030*/ 	.string	"ptxas-blackwell"
        /*0030*/ 	.string	"Cuda compilation tools, release 12.9, V12.9.86"
        /*0030*/ 	.string	"Build cuda_12.9.r12.9/compiler.36037853_0"
        /*0030*/ 	.string	"-v  -suppress-debug-info  -lineinfo  -arch sm_100a "



//--------------------- .note.nv.cuver            --------------------------
	.section	.note.nv.cuver,"",@"SHT_NOTE"
	.sectionflags	@"SHF_NOTE_NV_CUVER"
        /*0018*/ 	.short	0x0001
        /*001a*/ 	.short	0x0064
        /*001c*/ 	.short	0x0001
        /*001e*/ 	.short	0x0000
        /*0020*/ 	.short	0x0001
        /*0022*/ 	.short	0x0000


//--------------------- .nv.info                  --------------------------
	.section	.nv.info,"",@"SHT_CUDA_INFO"
	.align	4


	//----- nvinfo : EIATTR_REGCOUNT
	.align		4
        /*0000*/ 	.byte	0x04, 0x2f
        /*0002*/ 	.short	(.L_4 - .L_3)
	.align		4
.L_3:
        /*0004*/ 	.word	index@(gluon_tcgen05)
        /*0008*/ 	.word	0x00000019


	//----- nvinfo : EIATTR_FRAME_SIZE
	.align		4
.L_4:
        /*000c*/ 	.byte	0x04, 0x11
        /*000e*/ 	.short	(.L_6 - .L_5)
	.align		4
.L_5:
        /*0010*/ 	.word	index@($__internal_2_$__cuda_sm10x_tcgen05_guardrail_trap_unallocated_columns_being_dealloced)
        /*0014*/ 	.word	0x00000000


	//----- nvinfo : EIATTR_FRAME_SIZE
	.align		4
.L_6:
        /*0018*/ 	.byte	0x04, 0x11
        /*001a*/ 	.short	(.L_8 - .L_7)
	.align		4
.L_7:
        /*001c*/ 	.word	index@($__internal_1_$__cuda_sm10x_tcgen05_guardrail_trap_phase_invalid_during_alloc)
        /*0020*/ 	.word	0x00000000


	//----- nvinfo : EIATTR_FRAME_SIZE
	.align		4
.L_8:
        /*0024*/ 	.byte	0x04, 0x11
        /*0026*/ 	.short	(.L_10 - .L_9)
	.align		4
.L_9:
        /*0028*/ 	.word	index@($__internal_0_$__cuda_sm10x_tcgen05_guardrail_trap_col_being_dealloced_not_returned_by_alloc)
        /*002c*/ 	.word	0x00000000


	//----- nvinfo : EIATTR_FRAME_SIZE
	.align		4
.L_10:
        /*0030*/ 	.byte	0x04, 0x11
        /*0032*/ 	.short	(.L_12 - .L_11)
	.align		4
.L_11:
        /*0034*/ 	.word	index@(gluon_tcgen05)
        /*0038*/ 	.word	0x00000000


	//----- nvinfo : EIATTR_MIN_STACK_SIZE
	.align		4
.L_12:
        /*003c*/ 	.byte	0x04, 0x12
        /*003e*/ 	.short	(.L_14 - .L_13)
	.align		4
.L_13:
        /*0040*/ 	.word	index@(gluon_tcgen05)
        /*0044*/ 	.word	0x00000000
.L_14:


//--------------------- .nv.info.gluon_tcgen05    --------------------------
	.section	.nv.info.gluon_tcgen05,"",@"SHT_CUDA_INFO"
	.sectionflags	@""
	.align	4


	//----- nvinfo : EIATTR_CUDA_API_VERSION
	.align		4
        /*0000*/ 	.byte	0x04, 0x37
        /*0002*/ 	.short	(.L_16 - .L_15)
.L_15:
        /*0004*/ 	.word	0x00000081


	//----- nvinfo : EIATTR_KPARAM_INFO
	.align		4
.L_16:
        /*0008*/ 	.byte	0x04, 0x17
        /*000a*/ 	.short	(.L_18 - .L_17)
.L_17:
        /*000c*/ 	.word	0x00000000
        /*0010*/ 	.short	0x000a
        /*0012*/ 	.short	0x0048
        /*0014*/ 	.byte	0x00, 0xf4, 0x21, 0x00


	//----- nvinfo : EIATTR_KPARAM_INFO
	.align		4
.L_18:
        /*0018*/ 	.byte	0x04, 0x17
        /*001a*/ 	.short	(.L_20 - .L_19)
.L_19:
        /*001c*/ 	.word	0x00000000
        /*0020*/ 	.short	0x0009
        /*0022*/ 	.short	0x0040
        /*0024*/ 	.byte	0x00, 0xf4, 0x21, 0x00


	//----- nvinfo : EIATTR_KPARAM_INFO
	.align		4
.L_20:
        /*0028*/ 	.byte	0x04, 0x17
        /*002a*/ 	.short	(.L_22 - .L_21)
.L_21:
        /*002c*/ 	.word	0x00000000
        /*0030*/ 	.short	0x0008
        /*0032*/ 	.short	0x0038
        /*0034*/ 	.byte	0x00, 0xf0, 0x21, 0x00


	//----- nvinfo : EIATTR_KPARAM_INFO
	.align		4
.L_22:
        /*0038*/ 	.byte	0x04, 0x17
        /*003a*/ 	.short	(.L_24 - .L_23)
.L_23:
        /*003c*/ 	.word	0x00000000
        /*0040*/ 	.short	0x0007
        /*0042*/ 	.short	0x0030
        /*0044*/ 	.byte	0x00, 0xf0, 0x21, 0x00


	//----- nvinfo : EIATTR_KPARAM_INFO
	.align		4
.L_24:
        /*0048*/ 	.byte	0x04, 0x17
        /*004a*/ 	.short	(.L_26 - .L_25)
.L_25:
        /*004c*/ 	.word	0x00000000
        /*0050*/ 	.short	0x0006
        /*0052*/ 	.short	0x0028
        /*0054*/ 	.byte	0x00, 0xf0, 0x21, 0x00


	//----- nvinfo : EIATTR_KPARAM_INFO
	.align		4
.L_26:
        /*0058*/ 	.byte	0x04, 0x17
        /*005a*/ 	.short	(.L_28 - .L_27)
.L_27:
        /*005c*/ 	.word	0x00000000
        /*0060*/ 	.short	0x0005
        /*0062*/ 	.short	0x0020
        /*0064*/ 	.byte	0x00, 0xf0, 0x11, 0x00


	//----- nvinfo : EIATTR_KPARAM_INFO
	.align		4
.L_28:
        /*0068*/ 	.byte	0x04, 0x17
        /*006a*/ 	.short	(.L_30 - .L_29)
.L_29:
        /*006c*/ 	.word	0x00000000
        /*0070*/ 	.short	0x0004
        /*0072*/ 	.short	0x001c
        /*0074*/ 	.byte	0x00, 0xf0, 0x11, 0x00


	//----- nvinfo : EIATTR_KPARAM_INFO
	.align		4
.L_30:
        /*0078*/ 	.byte	0x04, 0x17
        /*007a*/ 	.short	(.L_32 - .L_31)
.L_31:
        /*007c*/ 	.word	0x00000000
        /*0080*/ 	.short	0x0003
        /*0082*/ 	.short	0x0018
        /*0084*/ 	.byte	0x00, 0xf0, 0x11, 0x00


	//----- nvinfo : EIATTR_KPARAM_INFO
	.align		4
.L_32:
        /*0088*/ 	.byte	0x04, 0x17
        /*008a*/ 	.short	(.L_34 - .L_33)
.L_33:
        /*008c*/ 	.word	0x00000000
        /*0090*/ 	.short	0x0002
        /*0092*/ 	.short	0x0010
        /*0094*/ 	.byte	0x00, 0xf4, 0x21, 0x00


	//----- nvinfo : EIATTR_KPARAM_INFO
	.align		4
.L_34:
        /*0098*/ 	.byte	0x04, 0x17
        /*009a*/ 	.short	(.L_36 - .L_35)
.L_35:
        /*009c*/ 	.word	0x00000000
        /*00a0*/ 	.short	0x0001
        /*00a2*/ 	.short	0x0008
        /*00a4*/ 	.byte	0x00, 0xf4, 0x21, 0x00


	//----- nvinfo : EIATTR_KPARAM_INFO
	.align		4
.L_36:
        /*00a8*/ 	.byte	0x04, 0x17
        /*00aa*/ 	.short	(.L_38 - .L_37)
.L_37:
        /*00ac*/ 	.word	0x00000000
        /*00b0*/ 	.short	0x0000
        /*00b2*/ 	.short	0x0000
        /*00b4*/ 	.byte	0x00, 0xf4, 0x21, 0x00


	//----- nvinfo : EIATTR_AT_ENTRY_FRAGMENTS
	.align		4
.L_38:
        /*00b8*/ 	.byte	0x04, 0x4f
        /*00ba*/ 	.short	(.L_40 - .L_39)


	//   ....[0]....
.L_39:
        /*00bc*/ 	.word	0x00000004


	//----- nvinfo : EIATTR_RESERVED_SMEM_USED
	.align		4
.L_40:
        /*00c0*/ 	.byte	0x01, 0x41
	.zero		2


	//----- nvinfo : EIATTR_SPARSE_MMA_MASK
	.align		4
        /*00c4*/ 	.byte	0x03, 0x50
        /*00c6*/ 	.short	0x0000


	//----- nvinfo : EIATTR_TCGEN05_1CTA_USED
	.align		4
        /*00c8*/ 	.byte	0x01, 0x51
	.zero		2


	//----- nvinfo : EIATTR_MAXREG_COUNT
	.align		4
        /*00cc*/ 	.byte	0x03, 0x1b
        /*00ce*/ 	.short	0x00ff


	//----- nvinfo : EIATTR_NUM_BARRIERS
	.align		4
        /*00d0*/ 	.byte	0x02, 0x4c
        /*00d2*/ 	.byte	0x01
	.zero		1


	//----- nvinfo : EIATTR_INT_WARP_WIDE_INSTR_OFFSETS
	.align		4
        /*00d4*/ 	.byte	0x04, 0x31
        /*00d6*/ 	.short	(.L_42 - .L_41)


	//   ....[0]....
.L_41:
        /*00d8*/ 	.word	0x00001750


	//   ....[1]....
        /*00dc*/ 	.word	0x00001770


	//   ....[2]....
        /*00e0*/ 	.word	0x000017f0


	//   ....[3]....
        /*00e4*/ 	.word	0x00001bd0


	//   ....[4]....
        /*00e8*/ 	.word	0x00001c20


	//   ....[5]....
        /*00ec*/ 	.word	0x00001c30


	//   ....[6]....
        /*00f0*/ 	.word	0x00001c60


	//   ....[7]....
        /*00f4*/ 	.word	0x00002060


	//   ....[8]....
        /*00f8*/ 	.word	0x00002070


	//   ....[9]....
        /*00fc*/ 	.word	0x000021e0


	//   ....[10]....
        /*0100*/ 	.word	0x00002240


	//   ....[11]....
        /*0104*/ 	.word	0x00002250


	//   ....[12]....
        /*0108*/ 	.word	0x00002290


	//   ....[13]....
        /*010c*/ 	.word	0x00002750


	//   ....[14]....
        /*0110*/ 	.word	0x00002760


	//   ....[15]....
        /*0114*/ 	.word	0x00002b40


	//   ....[16]....
        /*0118*/ 	.word	0x00002b50


	//   ....[17]....
        /*011c*/ 	.word	0x00002e10


	//   ....[18]....
        /*0120*/ 	.word	0x00002e60


	//----- nvinfo : EIATTR_COOP_GROUP_MASK_REGIDS
	.align		4
.L_42:
        /*0124*/ 	.byte	0x04, 0x29
        /*0126*/ 	.short	(.L_44 - .L_43)


	//   ....[0]....
.L_43:
        /*0128*/ 	.word	0xffffffff


	//   ....[1]....
        /*012c*/ 	.word	0xffffffff


	//   ....[2]....
        /*0130*/ 	.word	0xffffffff


	//   ....[3]....
        /*0134*/ 	.word	0xffffffff


	//   ....[4]....
        /*0138*/ 	.word	0xffffffff


	//   ....[5]....
        /*013c*/ 	.word	0xffffffff


	//   ....[6]....
        /*0140*/ 	.word	0xffffffff


	//   ....[7]....
        /*0144*/ 	.word	0xffffffff


	//   ....[8]....
        /*0148*/ 	.word	0xffffffff


	//   ....[9]....
        /*014c*/ 	.word	0xffffffff


	//----- nvinfo : EIATTR_COOP_GROUP_INSTR_OFFSETS
	.align		4
.L_44:
        /*0150*/ 	.byte	0x04, 0x28
        /*0152*/ 	.short	(.L_46 - .L_45)


	//   ....[0]....
.L_45:
        /*0154*/ 	.word	0x00000050


	//   ....[1]....
        /*0158*/ 	.word	0x00000310


	//   ....[2]....
        /*015c*/ 	.word	0x00000500


	//   ....[3]....
        /*0160*/ 	.word	0x000009a0


	//   ....[4]....
        /*0164*/ 	.word	0x00000ae0


	//   ....[5]....
        /*0168*/ 	.word	0x00000fe0


	//   ....[6]....
        /*016c*/ 	.word	0x00001120


	//   ....[7]....
        /*0170*/ 	.word	0x00001610


	//   ....[8]....
        /*0174*/ 	.word	0x00002ca0


	//   ....[9]....
        /*0178*/ 	.word	0x00002f10


	//----- nvinfo : EIATTR_VRC_CTA_INIT_COUNT
	.align		4
.L_46:
        /*017c*/ 	.byte	0x02, 0x4a
        /*017e*/ 	.byte	0x80
	.zero		1


	//----- nvinfo : EIATTR_MBARRIER_INSTR_OFFSETS
	.align		4
        /*0180*/ 	.byte	0x04, 0x39
        /*0182*/ 	.short	(.L_48 - .L_47)


	//   ....[0]....
.L_47:
        /*0184*/ 	.word	0x00001810
        /*0188*/ 	.word	0x000000ff
        /*018c*/ 	.word	0x00020000
        /*0190*/ 	.short	0x0100
        /*0192*/ 	.byte	0x08
	.zero		1


	//   ....[1]....
        /*0194*/ 	.word	0x00001820
        /*0198*/ 	.word	0x000000ff
        /*019c*/ 	.word	0x00020020
        /*01a0*/ 	.short	0x0100
        /*01a2*/ 	.byte	0x08
	.zero		1


	//   ....[2]....
        /*01a4*/ 	.word	0x000018d0
        /*01a8*/ 	.word	0x000000ff
        /*01ac*/ 	.word	0x00020008
        /*01b0*/ 	.short	0x0100
        /*01b2*/ 	.byte	0x08
	.zero		1


	//   ....[3]....
        /*01b4*/ 	.word	0x000018e0
        /*01b8*/ 	.word	0x000000ff
        /*01bc*/ 	.word	0x00020028
        /*01c0*/ 	.short	0x0100
        /*01c2*/ 	.byte	0x08
	.zero		1


	//   ....[4]....
        /*01c4*/ 	.word	0x000019c0
        /*01c8*/ 	.word	0x000000ff
        /*01cc*/ 	.word	0x00020010
        /*01d0*/ 	.short	0x0100
        /*01d2*/ 	.byte	0x08
	.zero		1


	//   ....[5]....
        /*01d4*/ 	.word	0x000019d0
        /*01d8*/ 	.word	0x000000ff
        /*01dc*/ 	.word	0x00020030
        /*01e0*/ 	.short	0x0100
        /*01e2*/ 	.byte	0x08
	.zero		1


	//   ....[6]....
        /*01e4*/ 	.word	0x00001ae0
        /*01e8*/ 	.word	0x000000ff
        /*01ec*/ 	.word	0x00020018
        /*01f0*/ 	.short	0x0100
        /*01f2*/ 	.byte	0x08
	.zero		1


	//   ....[7]....
        /*01f4*/ 	.word	0x00001af0
        /*01f8*/ 	.word	0x000000ff
        /*01fc*/ 	.word	0x00020038
        /*0200*/ 	.short	0x0100
        /*0202*/ 	.byte	0x08
	.zero		1


	//   ....[8]....
        /*0204*/ 	.word	0x00001cd0
        /*0208*/ 	.word	0x000000ff
        /*020c*/ 	.word	0x00020000
        /*0210*/ 	.short	0x010a
        /*0212*/ 	.byte	0x08
	.zero		1


	//   ....[9]....
        /*0214*/ 	.word	0x000020c0
        /*0218*/ 	.word	0x000000ff
        /*021c*/ 	.word	0x00020020
        /*0220*/ 	.short	0x010a
        /*0222*/ 	.byte	0x08
	.zero		1


	//   ....[10]....
        /*0224*/ 	.word	0x00002300
        /*0228*/ 	.word	0x000000ff
        /*022c*/ 	.word	0x00020000
        /*0230*/ 	.short	0x010a
        /*0232*/ 	.byte	0x2e
	.zero		1


	//   ....[11]....
        /*0234*/ 	.word	0x000027a0
        /*0238*/ 	.word	0x000000ff
        /*023c*/ 	.word	0x00020020
        /*0240*/ 	.short	0x010a
        /*0242*/ 	.byte	0x2e
	.zero		1


	//   ....[12]....
        /*0244*/ 	.word	0x00002870
        /*0248*/ 	.word	0x000000ff
        /*024c*/ 	.word	0x00020000
        /*0250*/ 	.short	0x0108
        /*0252*/ 	.byte	0x08
	.zero		1


	//   ....[13]....
        /*0254*/ 	.word	0x00002880
        /*0258*/ 	.word	0x000000ff
        /*025c*/ 	.word	0x00020020
        /*0260*/ 	.short	0x0108
        /*0262*/ 	.byte	0x08
	.zero		1


	//   ....[14]....
        /*0264*/ 	.word	0x000028d0
        /*0268*/ 	.word	0x000000ff
        /*026c*/ 	.word	0x00020008
        /*0270*/ 	.short	0x0108
        /*0272*/ 	.byte	0x08
	.zero		1


	//   ....[15]....
        /*0274*/ 	.word	0x000028e0
        /*0278*/ 	.word	0x000000ff
        /*027c*/ 	.word	0x00020028
        /*0280*/ 	.short	0x0108
        /*0282*/ 	.byte	0x08
	.zero		1


	//   ....[16]....
        /*0284*/ 	.word	0x00002930
        /*0288*/ 	.word	0x000000ff
        /*028c*/ 	.word	0x00020010
        /*0290*/ 	.short	0x0108
        /*0292*/ 	.byte	0x08
	.zero		1


	//   ....[17]....
        /*0294*/ 	.word	0x00002940
        /*0298*/ 	.word	0x000000ff
        /*029c*/ 	.word	0x00020030
        /*02a0*/ 	.short	0x0108
        /*02a2*/ 	.byte	0x08
	.zero		1


	//   ....[18]....
        /*02a4*/ 	.word	0x00002990
        /*02a8*/ 	.word	0x000000ff
        /*02ac*/ 	.word	0x00020018
        /*02b0*/ 	.short	0x0108
        /*02b2*/ 	.byte	0x08
	.zero		1


	//   ....[19]....
        /*02b4*/ 	.word	0x000029a0
        /*02b8*/ 	.word	0x000000ff
        /*02bc*/ 	.word	0x00020038
        /*02c0*/ 	.short	0x0108
        /*02c2*/ 	.byte	0x08
	.zero		1


	//   ....[20]....
        /*02c4*/ 	.word	0x00002f30
        /*02c8*/ 	.word	0x000000ff
        /*02cc*/ 	.word	0x00020000
        /*02d0*/ 	.short	0x010a
        /*02d2*/ 	.byte	0x08
	.zero		1


	//   ....[21]....
        /*02d4*/ 	.word	0x00002f60
        /*02d8*/ 	.word	0x000000ff
        /*02dc*/ 	.word	0x00020020
        /*02e0*/ 	.short	0x010a
        /*02e2*/ 	.byte	0x08
	.zero		1


	//   ....[22]....
        /*02e4*/ 	.word	0x00002f90
        /*02e8*/ 	.word	0x000000ff
        /*02ec*/ 	.word	0x00020000
        /*02f0*/ 	.short	0x010a
        /*02f2*/ 	.byte	0x2e
	.zero		1


	//   ....[23]....
        /*02f4*/ 	.word	0x00002fc0
        /*02f8*/ 	.word	0x000000ff
        /*02fc*/ 	.word	0x00020020
        /*0300*/ 	.short	0x010a
        /*0302*/ 	.byte	0x2e
	.zero		1


	//----- nvinfo : EIATTR_NUM_MBARRIERS
	.align		4
.L_48:
        /*0304*/ 	.byte	0x03, 0x38
        /*0306*/ 	.short	0x0008


	//----- nvinfo : EIATTR_EXIT_INSTR_OFFSETS
	.align		4
        /*0308*/ 	.byte	0x04, 0x1c
        /*030a*/ 	.short	(.L_50 - .L_49)


	//   ....[0]....
.L_49:
        /*030c*/ 	.word	0x00002f20


	//----- nvinfo : EIATTR_REQNTID
	.align		4
.L_50:
        /*0310*/ 	.byte	0x04, 0x10
        /*0312*/ 	.short	(.L_52 - .L_51)
.L_51:
        /*0314*/ 	.word	0x00000100
        /*0318*/ 	.word	0x00000001
        /*031c*/ 	.word	0x00000001


	//----- nvinfo : EIATTR_CRS_STACK_SIZE
	.align		4
.L_52:
        /*0320*/ 	.byte	0x04, 0x1e
        /*0322*/ 	.short	(.L_54 - .L_53)
.L_53:
        /*0324*/ 	.word	0x00000000


	//----- nvinfo : EIATTR_CBANK_PARAM_SIZE
	.align		4
.L_54:
        /*0328*/ 	.byte	0x03, 0x19
        /*032a*/ 	.short	0x0050


	//----- nvinfo : EIATTR_PARAM_CBANK
	.align		4
        /*032c*/ 	.byte	0x04, 0x0a
        /*032e*/ 	.short	(.L_56 - .L_55)
	.align		4
.L_55:
        /*0330*/ 	.word	index@(.nv.constant0.gluon_tcgen05)
        /*0334*/ 	.short	0x0380
        /*0336*/ 	.short	0x0050


	//----- nvinfo : EIATTR_SW_WAR
	.align		4
.L_56:
        /*0338*/ 	.byte	0x04, 0x36
        /*033a*/ 	.short	(.L_58 - .L_57)
.L_57:
        /*033c*/ 	.word	0x00000008
.L_58:


//--------------------- .nv.compat                --------------------------
	.section	.nv.compat,"",@"SHT_CUDA_COMPAT_INFO"
	.align	4
        /*0000*/ 	.byte	0x02, 0x02, 0x02, 0x00, 0x02, 0x05, 0x05, 0x00, 0x02, 0x03, 0x03, 0x00, 0x02, 0x06, 0x01, 0x00


//--------------------- .nv.callgraph             --------------------------
	.section	.nv.callgraph,"",@"SHT_CUDA_CALLGRAPH"
	.align	4
	.sectionentsize	8
	.align		4
        /*0000*/ 	.word	0x00000000
	.align		4
        /*0004*/ 	.word	0xffffffff
	.align		4
        /*0008*/ 	.word	0x00000000
	.align		4
        /*000c*/ 	.word	0xfffffffe
	.align		4
        /*0010*/ 	.word	0x00000000
	.align		4
        /*0014*/ 	.word	0xfffffffd
	.align		4
        /*0018*/ 	.word	0x00000000
	.align		4
        /*001c*/ 	.word	0xfffffffc


//--------------------- .text.gluon_tcgen05       --------------------------
	.section	.text.gluon_tcgen05,"ax",@progbits
	.align	128
        .global         gluon_tcgen05
        .type           gluon_tcgen05,@function
        .size           gluon_tcgen05,(.L_x_85 - gluon_tcgen05)
        .other          gluon_tcgen05,@"STO_CUDA_ENTRY STV_DEFAULT"
gluon_tcgen05:
.text.gluon_tcgen05:
[----:B------:R-:W1:Y:S01]  /*0000*/  LDC R1, c[0x0][0x37c] ;  /* 0x0000df00ff017b82 */ /* 0x000e620000000800 */
[----:B------:R-:W2:Y:S02]  /*0010*/  S2R R0, SR_TID.X ;  /* 0x0000000000007919 */ /* 0x000ea40000002100 */
[----:B--2---:R-:W-:-:S13]  /*0020*/  ISETP.GE.U32.AND P2, PT, R0, 0x20, PT ;  /* 0x000000200000780c */ /* 0x004fda0003f46070 */
[----:B------:R-:W-:Y:S05]  /*0030*/  @P2 BRA `(.L_x_0) ;  /* 0x0000000000b82947 */ /* 0x000fea0003800000 */
[----:B------:R-:W2:Y:S01]  /*0040*/  S2UR UR6, SR_CgaCtaId ;  /* 0x00000000000679c3 */ /* 0x000ea20000008800 */
[----:B------:R-:W-:Y:S01]  /*0050*/  NOP ;  /* 0x0000000000007918 */ /* 0x000fe20000000000 */
[----:B------:R-:W-:Y:S02]  /*0060*/  UMOV UR4, 0x40 ;  /* 0x0000004000047882 */ /* 0x000fe40000000000 */
[----:B--2---:R-:W-:-:S09]  /*0070*/  ULEA UR4, UR6, UR4, 0x18 ;  /* 0x0000000406047291 */ /* 0x004fd2000f8ec0ff */
[----:B------:R-:W2:Y:S01]  /*0080*/  LDS.U8 R2, [UR4] ;  /* 0x00000004ff027984 */ /* 0x000ea20008000000 */
[----:B------:R-:W-:Y:S02]  /*0090*/  UMOV UR4, 0x400 ;  /* 0x0000040000047882 */ /* 0x000fe40000000000 */
[----:B------:R-:W-:Y:S01]  /*00a0*/  ULEA UR4, UR6, UR4, 0x18 ;  /* 0x0000000406047291 */ /* 0x000fe2000f8ec0ff */
[----:B--2---:R-:W-:-:S13]  /*00b0*/  ISETP.NE.AND P0, PT, R2, RZ, PT ;  /* 0x000000ff0200720c */ /* 0x004fda0003f05270 */
[----:B------:R-:W-:Y:S05]  /*00c0*/  @P0 BRA `(.L_x_1) ;  /* 0x00000000007c0947 */ /* 0x000fea0003800000 */
[----:B------:R-:W-:-:S13]  /*00d0*/  ELECT P0, URZ, PT ;  /* 0x0000000000ff782f */ /* 0x000fda0003800000 */
[----:B------:R-:W-:Y:S05]  /*00e0*/  @!P0 BRA `(.L_x_2) ;  /* 0x0000000000848947 */ /* 0x000fea0003800000 */
[----:B------:R-:W-:Y:S01]  /*00f0*/  UMOV UR5, 0x2 ;  /* 0x0000000200057882 */ /* 0x000fe20000000000 */
[----:B------:R-:W-:Y:S02]  /*0100*/  IMAD.MOV.U32 R5, RZ, RZ, 0x1 ;  /* 0x00000001ff057424 */ /* 0x000fe400078e00ff */
[----:B------:R-:W-:Y:S02]  /*0110*/  IMAD.MOV.U32 R3, RZ, RZ, 0x3 ;  /* 0x00000003ff037424 */ /* 0x000fe400078e00ff */
[----:B------:R-:W-:Y:S04]  /*0120*/  DEPBAR.LE SB2, 0x36 ;  /* 0x0000ad800000791a */ /* 0x000fe80000000000 */
[----:B------:R-:W2:Y:S02]  /*0130*/  UTCATOMSWS.FIND_AND_SET.ALIGN UP0, UR5, UR5 ;  /* 0x00000005000575e3 */ /* 0x000ea40008000800 */
[----:B--2---:R-:W-:-:S04]  /*0140*/  PLOP3.LUT P0, PT, PT, PT, UP0, 0x80, 0x8 ;  /* 0x000000000008781c */ /* 0x004fc80003f0f008 */
[----:B------:R-:W-:-:S04]  /*0150*/  SEL R2, RZ, 0xffffffff, !P0 ;  /* 0xffffffffff027807 */ /* 0x000fc80004000000 */
[----:B------:R-:W-:Y:S01]  /*0160*/  ISETP.NE.AND P0, PT, R2, RZ, PT ;  /* 0x000000ff0200720c */ /* 0x000fe20003f05270 */
[----:B------:R-:W-:-:S12]  /*0170*/  IMAD.U32 R2, RZ, RZ, UR5 ;  /* 0x00000005ff027e24 */ /* 0x000fd8000f8e00ff */
[----:B------:R-:W-:Y:S05]  /*0180*/  @P0 BRA `(.L_x_3) ;  /* 0x0000000000240947 */ /* 0x000fea0003800000 */
.L_x_4:
[----:B------:R-:W-:Y:S05]  /*0190*/  NANOSLEEP 0x64 ;  /* 0x000000640000795d */ /* 0x000fea0003800000 */
[----:B------:R-:W-:-:S05]  /*01a0*/  UMOV UR5, 0x2 ;  /* 0x0000000200057882 */ /* 0x000fca0000000000 */
[----:B------:R-:W-:Y:S04]  /*01b0*/  DEPBAR.LE SB2, 0x36 ;  /* 0x0000ad800000791a */ /* 0x000fe80000000000 */
[----:B------:R-:W2:Y:S02]  /*01c0*/  UTCATOMSWS.FIND_AND_SET.ALIGN UP0, UR5, UR5 ;  /* 0x00000005000575e3 */ /* 0x000ea40008000800 */
[----:B--2---:R-:W-:-:S04]  /*01d0*/  PLOP3.LUT P0, PT, PT, PT, UP0, 0x80, 0x8 ;  /* 0x000000000008781c */ /* 0x004fc80003f0f008 */
[----:B------:R-:W-:-:S04]  /*01e0*/  SEL R2, RZ, 0xffffffff, !P0 ;  /* 0xffffffffff027807 */ /* 0x000fc80004000000 */
[----:B------:R-:W-:Y:S01]  /*01f0*/  ISETP.NE.AND P0, PT, R2, RZ, PT ;  /* 0x000000ff0200720c */ /* 0x000fe20003f05270 */
[----:B------:R-:W-:-:S12]  /*0200*/  IMAD.U32 R2, RZ, RZ, UR5 ;  /* 0x00000005ff027e24 */ /* 0x000fd8000f8e00ff */
[----:B------:R-:W-:Y:S05]  /*0210*/  @!P0 BRA `(.L_x_4) ;  /* 0xfffffffc00dc8947 */ /* 0x000fea000383ffff */
.L_x_3:
[C---:B------:R-:W-:Y:S01]  /*0220*/  VIADD R4, R2.reuse, 0x10 ;  /* 0x0000001002047836 */ /* 0x040fe20000000000 */
[----:B------:R-:W-:Y:S01]  /*0230*/  UMOV UR5, 0x50 ;  /* 0x0000005000057882 */ /* 0x000fe20000000000 */
[----:B------:R-:W-:Y:S01]  /*0240*/  SHF.L.U32 R3, R3, R2, RZ ;  /* 0x0000000203037219 */ /* 0x000fe200000006ff */
[----:B------:R-:W-:Y:S01]  /*0250*/  ULEA UR5, UR6, UR5, 0x18 ;  /* 0x0000000506057291 */ /* 0x000fe2000f8ec0ff */
[----:B------:R-:W-:Y:S01]  /*0260*/  IMAD.SHL.U32 R2, R2, 0x20, RZ ;  /* 0x0000002002027824 */ /* 0x000fe200078e00ff */
[----:B------:R-:W-:-:S04]  /*0270*/  SHF.L.U32 R4, R5, R4, RZ ;  /* 0x0000000405047219 */ /* 0x000fc800000006ff */
[----:B------:R-:W-:-:S05]  /*0280*/  LOP3.LUT R3, R4, R3, RZ, 0xfc, !PT ;  /* 0x0000000304037212 */ /* 0x000fca00078efcff */
[----:B------:R2:W-:Y:S04]  /*0290*/  ATOMS.OR RZ, [UR5], R3 ;  /* 0x00000003ffff798c */ /* 0x0005e8000b000005 */
[----:B------:R2:W-:Y:S01]  /*02a0*/  STS [UR4], R2 ;  /* 0x00000002ff007988 */ /* 0x0005e20008000804 */
[----:B------:R-:W-:Y:S05]  /*02b0*/  BRA `(.L_x_2) ;  /* 0x0000000000107947 */ /* 0x000fea0003800000 */
.L_x_1:
[----:B------:R-:W-:Y:S01]  /*02c0*/  IMAD.MOV.U32 R3, RZ, RZ, -0x1 ;  /* 0xffffffffff037424 */ /* 0x000fe200078e00ff */
[----:B------:R-:W-:-:S04]  /*02d0*/  MOV R2, 0x300 ;  /* 0x0000030000027802 */ /* 0x000fc80000000f00 */
[----:B------:R2:W-:Y:S03]  /*02e0*/  STS [UR4], R3 ;  /* 0x00000003ff007988 */ /* 0x0005e60008000804 */
[----:B-12---:R-:W-:Y:S05]  /*02f0*/  CALL.REL.NOINC `($__internal_1_$__cuda_sm10x_tcgen05_guardrail_trap_phase_invalid_during_alloc) ;  /* 0x0000002c00487944 */ /* 0x006fea0003c00000 */
.L_x_2:
[----:B------:R-:W-:Y:S05]  /*0300*/  WARPSYNC.ALL ;  /* 0x0000000000007948 */ /* 0x000fea0003800000 */
[----:B------:R-:W-:Y:S01]  /*0310*/  NOP ;  /* 0x0000000000007918 */ /* 0x000fe20000000000 */
.L_x_0:
[----:B------:R-:W3:Y:S08]  /*0320*/  S2UR UR4, SR_CgaCtaId ;  /* 0x00000000000479c3 */ /* 0x000ef00000008800 */
[----:B------:R-:W-:Y:S01]  /*0330*/  BAR.SYNC.DEFER_BLOCKING 0x0 ;  /* 0x0000000000007b1d */ /* 0x000fe20000010000 */
[----:B------:R-:W-:-:S05]  /*0340*/  LOP3.LUT R20, R0, 0xff, RZ, 0xc0, !PT ;  /* 0x000000ff00147812 */ /* 0x000fca00078ec0ff */
[----:B------:R-:W-:Y:S02]  /*0350*/  UMOV UR8, 0x400 ;  /* 0x0000040000087882 */ /* 0x000fe40000000000 */
[----:B--2---:R-:W2:Y:S08]  /*0360*/  LDC R3, c[0x0][0x398] ;  /* 0x0000e600ff037b82 */ /* 0x004eb00000000800 */
[----:B------:R-:W4:Y:S01]  /*0370*/  LDC R6, c[0x0][0x3a0] ;  /* 0x0000e800ff067b82 */ /* 0x000f220000000800 */
[----:B---3--:R-:W-:-:S07]  /*0380*/  ULEA UR8, UR4, UR8, 0x18 ;  /* 0x0000000804087291 */ /* 0x008fce000f8ec0ff */
[----:B------:R-:W3:Y:S02]  /*0390*/  S2UR UR15, SR_CTAID.Y ;  /* 0x00000000000f79c3 */ /* 0x000ee40000002600 */
[----:B------:R-:W5:Y:S06]  /*03a0*/  LDS R4, [UR8] ;  /* 0x00000008ff047984 */ /* 0x000f6c0008000800 */
[----:B------:R-:W-:Y:S06]  /*03b0*/  BAR.SYNC.DEFER_BLOCKING 0x0 ;  /* 0x0000000000007b1d */ /* 0x000fec0000010000 */
[----:B------:R-:W-:Y:S05]  /*03c0*/  @P2 BRA `(.L_x_5) ;  /* 0x0000000000182947 */ /* 0x000fea0003800000 */
[----:B------:R-:W-:Y:S01]  /*03d0*/  ELECT P0, URZ, PT ;  /* 0x0000000000ff782f */ /* 0x000fe20003800000 */
[----:B------:R-:W-:Y:S01]  /*03e0*/  IMAD.MOV.U32 R2, RZ, RZ, 0x1 ;  /* 0x00000001ff027424 */ /* 0x000fe200078e00ff */
[----:B------:R-:W-:Y:S01]  /*03f0*/  UMOV UR5, 0x40 ;  /* 0x0000004000057882 */ /* 0x000fe20000000000 */
[----:B------:R-:W-:Y:S01]  /*0400*/  UVIRTCOUNT.DEALLOC.SMPOOL 0x80 ;  /* 0x000000800000784c */ /* 0x000fe20000000000 */
[----:B------:R-:W-:-:S09]  /*0410*/  ULEA UR5, UR4, UR5, 0x18 ;  /* 0x0000000504057291 */ /* 0x000fd2000f8ec0ff */
[----:B------:R5:W-:Y:S03]  /*0420*/  @P0 STS.U8 [UR5], R2 ;  /* 0x00000002ff000988 */ /* 0x000be60008000005 */
.L_x_5:
[----:B------:R-:W5:Y:S01]  /*0430*/  S2UR UR4, SR_CTAID.Z ;  /* 0x00000000000479c3 */ /* 0x000f620000002700 */
[----:B------:R-:W4:Y:S01]  /*0440*/  LDCU UR5, c[0x0][0x370] ;  /* 0x00006e00ff0577ac */ /* 0x000f220008000800 */
[C---:B------:R-:W-:Y:S01]  /*0450*/  ISETP.GE.U32.AND P0, PT, R20.reuse, 0x20, PT ;  /* 0x000000201400780c */ /* 0x040fe20003f06070 */
[----:B--2--5:R-:W-:Y:S01]  /*0460*/  VIADD R2, R3, 0xffffffff ;  /* 0xffffffff03027836 */ /* 0x024fe20000000000 */
[C---:B------:R-:W-:Y:S01]  /*0470*/  ISETP.NE.U32.AND P3, PT, R20.reuse, RZ, PT ;  /* 0x000000ff1400720c */ /* 0x040fe20003f65070 */
[----:B------:R-:W2:Y:S01]  /*0480*/  LDCU UR6, c[0x0][0x374] ;  /* 0x00006e80ff0677ac */ /* 0x000ea20008000800 */
[----:B------:R-:W-:Y:S01]  /*0490*/  LEA R7, R20, UR8, 0x2 ;  /* 0x0000000814077c11 */ /* 0x000fe2000f8e10ff */
[----:B----4-:R-:W-:Y:S01]  /*04a0*/  VIADD R11, R6, 0xffffffff ;  /* 0xffffffff060b7836 */ /* 0x010fe20000000000 */
[----:B------:R-:W4:Y:S01]  /*04b0*/  S2UR UR14, SR_CTAID.X ;  /* 0x00000000000e79c3 */ /* 0x000f220000002500 */
[----:B------:R-:W5:Y:S01]  /*04c0*/  LDCU.64 UR12, c[0x0][0x3c0] ;  /* 0x00007800ff0c77ac */ /* 0x000f620008000a00 */
[----:B------:R-:W-:Y:S01]  /*04d0*/  R2UR UR11, R4 ;  /* 0x00000000040b72ca */ /* 0x000fe200000e0000 */
[----:B------:R-:W-:Y:S04]  /*04e0*/  BSSY.RECONVERGENT B0, `(.L_x_6) ;  /* 0x0000011000007945 */ /* 0x000fe80003800200 */
[----:B------:R3:W-:Y:S01]  /*04f0*/  @!P0 STS [R7], RZ ;  /* 0x000000ff07008388 */ /* 0x0007e20000000800 */
[----:B------:R-:W-:-:S03]  /*0500*/  NOP ;  /* 0x0000000000007918 */ /* 0x000fc60000000000 */
[----:B------:R3:W-:Y:S02]  /*0510*/  @!P3 STS [UR8+0x24], R2 ;  /* 0x00002402ff00b988 */ /* 0x0007e40008000808 */
[----:B--23--:R-:W-:Y:S02]  /*0520*/  UIMAD UR4, UR4, UR6, UR15 ;  /* 0x00000006040472a4 */ /* 0x00cfe4000f8e020f */
[----:B------:R2:W-:Y:S02]  /*0530*/  @!P3 STS [UR8+0x20], R11 ;  /* 0x0000200bff00b988 */ /* 0x0005e40008000808 */
[----:B----4-:R-:W-:-:S04]  /*0540*/  UIMAD UR4, UR4, UR5, UR14 ;  /* 0x00000005040472a4 */ /* 0x010fc8000f8e020e */
[----:B------:R-:W-:-:S04]  /*0550*/  UIMAD UR4, UR4, 0x180, URZ ;  /* 0x00000180040478a4 */ /* 0x000fc8000f8e02ff */
[----:B-----5:R-:W-:-:S04]  /*0560*/  UIADD3 UR6, UP0, UPT, UR4, UR12, URZ ;  /* 0x0000000c04067290 */ /* 0x020fc8000ff1e0ff */
[----:B------:R-:W-:Y:S01]  /*0570*/  ULEA.HI.X.SX32 UR7, UR4, UR13, 0x1, UP0 ;  /* 0x0000000d04077291 */ /* 0x000fe200080f0eff */
[----:B--2---:R-:W-:Y:S11]  /*0580*/  @P3 BRA `(.L_x_7) ;  /* 0x0000000000183947 */ /* 0x004ff60003800000 */
[----:B------:R-:W2:Y:S01]  /*0590*/  LDS R3, [UR8+0x8] ;  /* 0x00000808ff037984 */ /* 0x000ea20008000800 */
[----:B------:R-:W3:Y:S01]  /*05a0*/  LDC.64 R8, c[0x0][0x380] ;  /* 0x0000e000ff087b82 */ /* 0x000ee20000000a00 */
[----:B------:R-:W-:Y:S02]  /*05b0*/  IMAD.MOV.U32 R4, RZ, RZ, 0x70 ;  /* 0x00000070ff047424 */ /* 0x000fe400078e00ff */
[----:B---3--:R3:W-:Y:S03]  /*05c0*/  STS.64 [UR8], R8 ;  /* 0x00000008ff007988 */ /* 0x0087e60008000a08 */
[----:B--2---:R-:W-:-:S05]  /*05d0*/  LOP3.LUT R3, R3, 0x10, R4, 0xd8, !PT ;  /* 0x0000001003037812 */ /* 0x004fca00078ed804 */
[----:B------:R3:W-:Y:S02]  /*05e0*/  STS [UR8+0x8], R3 ;  /* 0x00000803ff007988 */ /* 0x0007e40008000808 */
.L_x_7:
[----:B------:R-:W-:Y:S05]  /*05f0*/  BSYNC.RECONVERGENT B0 ;  /* 0x0000000000007941 */ /* 0x000fea0003800200 */
.L_x_6:
[----:B------:R-:W-:Y:S04]  /*0600*/  BSSY.RECONVERGENT B0, `(.L_x_8) ;  /* 0x000000a000007945 */ /* 0x000fe80003800200 */
[----:B------:R-:W-:Y:S05]  /*0610*/  @P3 BRA `(.L_x_9) ;  /* 0x0000000000203947 */ /* 0x000fea0003800000 */
[----:B---3--:R-:W2:Y:S01]  /*0620*/  LDS R3, [UR8+0x34] ;  /* 0x00003408ff037984 */ /* 0x008ea20008000800 */
[----:B------:R-:W-:Y:S02]  /*0630*/  IMAD.MOV.U32 R4, RZ, RZ, 0x3f000000 ;  /* 0x3f000000ff047424 */ /* 0x000fe400078e00ff */
[----:B------:R-:W-:Y:S01]  /*0640*/  @!P3 IMAD.MOV.U32 R5, RZ, RZ, 0x3f ;  /* 0x0000003fff05b424 */ /* 0x000fe200078e00ff */
[----:B------:R-:W3:Y:S02]  /*0650*/  @!P3 LDS R8, [UR8+0x38] ;  /* 0x00003808ff08b984 */ /* 0x000ee40008000800 */
[----:B--2---:R-:W-:Y:S02]  /*0660*/  LOP3.LUT R3, R3, 0xff000000, R4, 0xb8, !PT ;  /* 0xff00000003037812 */ /* 0x004fe400078eb804 */
[----:B---3--:R-:W-:-:S03]  /*0670*/  @!P3 LOP3.LUT R4, R8, 0xff, R5, 0xb8, !PT ;  /* 0x000000ff0804b812 */ /* 0x008fc600078eb805 */
[----:B------:R2:W-:Y:S04]  /*0680*/  STS [UR8+0x34], R3 ;  /* 0x00003403ff007988 */ /* 0x0005e80008000808 */
[----:B------:R2:W-:Y:S02]  /*0690*/  @!P3 STS [UR8+0x38], R4 ;  /* 0x00003804ff00b988 */ /* 0x0005e40008000808 */
.L_x_9:
[----:B------:R-:W-:Y:S05]  /*06a0*/  BSYNC.RECONVERGENT B0 ;  /* 0x0000000000007941 */ /* 0x000fea0003800200 */
.L_x_8:
[----:B------:R-:W-:Y:S04]  /*06b0*/  BSSY.RECONVERGENT B0, `(.L_x_10) ;  /* 0x000000e000007945 */ /* 0x000fe80003800200 */
[----:B------:R-:W-:Y:S05]  /*06c0*/  @P3 BRA `(.L_x_11) ;  /* 0x0000000000303947 */ /* 0x000fea0003800000 */
[----:B--2---:R-:W2:Y:S01]  /*06d0*/  LDS R4, [UR8+0x34] ;  /* 0x00003408ff047984 */ /* 0x004ea20008000800 */
[----:B------:R-:W4:Y:S03]  /*06e0*/  LDC.64 R12, c[0x0][0x3a8] ;  /* 0x0000ea00ff0c7b82 */ /* 0x000f260000000a00 */
[----:B---3--:R-:W3:Y:S01]  /*06f0*/  LDS R3, [UR8+0x1c] ;  /* 0x00001c08ff037984 */ /* 0x008ee20008000800 */
[C---:B----4-:R-:W-:Y:S01]  /*0700*/  SHF.L.U64.HI R8, R12.reuse, 0x1, R13 ;  /* 0x000000010c087819 */ /* 0x050fe2000001020d */
[----:B------:R-:W-:-:S03]  /*0710*/  IMAD.SHL.U32 R5, R12, 0x2, RZ ;  /* 0x000000020c057824 */ /* 0x000fc600078e00ff */
[--C-:B------:R-:W-:Y:S02]  /*0720*/  SHF.R.U32.HI R10, RZ, 0x4, R8.reuse ;  /* 0x00000004ff0a7819 */ /* 0x100fe40000011608 */
[----:B------:R-:W-:-:S05]  /*0730*/  SHF.R.U64 R5, R5, 0x4, R8 ;  /* 0x0000000405057819 */ /* 0x000fca0000001208 */
[----:B------:R4:W-:Y:S01]  /*0740*/  STS [UR8+0xc], R5 ;  /* 0x00000c05ff007988 */ /* 0x0009e20008000808 */
[----:B--2---:R-:W-:Y:S02]  /*0750*/  LOP3.LUT R4, R4, 0x7, RZ, 0xb8, !PT ;  /* 0x0000000704047812 */ /* 0x004fe400078eb8ff */
[----:B---3--:R-:W-:-:S03]  /*0760*/  LOP3.LUT R3, R3, 0xf, R10, 0xb8, !PT ;  /* 0x0000000f03037812 */ /* 0x008fc600078eb80a */
[----:B------:R4:W-:Y:S04]  /*0770*/  STS [UR8+0x34], R4 ;  /* 0x00003404ff007988 */ /* 0x0009e80008000808 */
[----:B------:R4:W-:Y:S02]  /*0780*/  STS [UR8+0x1c], R3 ;  /* 0x00001c03ff007988 */ /* 0x0009e40008000808 */
.L_x_11:
[----:B------:R-:W-:Y:S05]  /*0790*/  BSYNC.RECONVERGENT B0 ;  /* 0x0000000000007941 */ /* 0x000fea0003800200 */
.L_x_10:
[----:B------:R-:W-:Y:S04]  /*07a0*/  BSSY.RECONVERGENT B1, `(.L_x_12) ;  /* 0x000001a000017945 */ /* 0x000fe80003800200 */
[----:B------:R-:W-:Y:S04]  /*07b0*/  BSSY.RELIABLE B0, `(.L_x_13) ;  /* 0x0000015000007945 */ /* 0x000fe80003800100 */
[----:B------:R-:W-:Y:S05]  /*07c0*/  @P3 BRA `(.L_x_14) ;  /* 0x0000000000203947 */ /* 0x000fea0003800000 */
[----:B--234-:R-:W2:Y:S02]  /*07d0*/  LDS R3, [UR8+0x34] ;  /* 0x00003408ff037984 */ /* 0x01cea40008000800 */
[----:B--2---:R-:W-:-:S05]  /*07e0*/  LOP3.LUT R3, R3, 0x38, RZ, 0xb8, !PT ;  /* 0x0000003803037812 */ /* 0x004fca00078eb8ff */
[----:B------:R2:W-:Y:S01]  /*07f0*/  STS [UR8+0x34], R3 ;  /* 0x00003403ff007988 */ /* 0x0005e20008000808 */
[----:B------:R-:W-:Y:S05]  /*0800*/  @P3 BRA `(.L_x_15) ;  /* 0x0000000000203947 */ /* 0x000fea0003800000 */
[----:B--2---:R-:W2:Y:S01]  /*0810*/  LDS R3, [UR8+0x8] ;  /* 0x00000808ff037984 */ /* 0x004ea20008000800 */
[----:B------:R-:W-:-:S05]  /*0820*/  IMAD.MOV.U32 R4, RZ, RZ, 0x780 ;  /* 0x00000780ff047424 */ /* 0x000fca00078e00ff */
[----:B--2---:R-:W-:-:S05]  /*0830*/  LOP3.LUT R3, R3, 0x500, R4, 0xd8, !PT ;  /* 0x0000050003037812 */ /* 0x004fca00078ed804 */
[----:B------:R5:W-:Y:S02]  /*0840*/  STS [UR8+0x8], R3 ;  /* 0x00000803ff007988 */ /* 0x000be40008000808 */
.L_x_14:
[----:B------:R-:W-:Y:S05]  /*0850*/  @P3 BRA `(.L_x_16) ;  /* 0x0000000000283947 */ /* 0x000fea0003800000 */
[----:B--2345:R-:W2:Y:S02]  /*0860*/  LDS R3, [UR8+0x8] ;  /* 0x00000808ff037984 */ /* 0x03cea40008000800 */
[----:B--2---:R-:W-:-:S05]  /*0870*/  LOP3.LUT R3, R3, 0x1800, RZ, 0xb8, !PT ;  /* 0x0000180003037812 */ /* 0x004fca00078eb8ff */
[----:B------:R3:W-:Y:S02]  /*0880*/  STS [UR8+0x8], R3 ;  /* 0x00000803ff007988 */ /* 0x0007e40008000808 */
.L_x_15:
[----:B------:R-:W-:Y:S05]  /*0890*/  @P3 BREAK.RELIABLE B0 ;  /* 0x0000000000003942 */ /* 0x000fea0003800100 */
[----:B------:R-:W-:Y:S05]  /*08a0*/  @P3 BRA `(.L_x_17) ;  /* 0x0000000000243947 */ /* 0x000fea0003800000 */
[----:B------:R-:W4:Y:S01]  /*08b0*/  LDS R4, [UR8+0x8] ;  /* 0x00000808ff047984 */ /* 0x000f220008000800 */
[----:B--23--:R-:W-:-:S05]  /*08c0*/  IMAD.MOV.U32 R3, RZ, RZ, 0x6000 ;  /* 0x00006000ff037424 */ /* 0x00cfca00078e00ff */
[----:B----4-:R-:W-:-:S04]  /*08d0*/  LOP3.LUT R3, R4, 0x6000, R3, 0xd8, !PT ;  /* 0x0000600004037812 */ /* 0x010fc800078ed803 */
[----:B------:R-:W-:-:S05]  /*08e0*/  LOP3.LUT R3, R3, 0x400000, RZ, 0xb8, !PT ;  /* 0x0040000003037812 */ /* 0x000fca00078eb8ff */
[----:B------:R2:W-:Y:S02]  /*08f0*/  STS [UR8+0x8], R3 ;  /* 0x00000803ff007988 */ /* 0x0005e40008000808 */
.L_x_16:
[----:B------:R-:W-:Y:S05]  /*0900*/  BSYNC.RELIABLE B0 ;  /* 0x0000000000007941 */ /* 0x000fea0003800100 */
.L_x_13:
[----:B--2345:R-:W2:Y:S02]  /*0910*/  @!P3 LDS R3, [UR8+0x8] ;  /* 0x00000808ff03b984 */ /* 0x03cea40008000800 */
[----:B--2---:R-:W-:-:S05]  /*0920*/  @!P3 LOP3.LUT R3, R3, 0x8000, RZ, 0xb8, !PT ;  /* 0x000080000303b812 */ /* 0x004fca00078eb8ff */
[----:B------:R4:W-:Y:S02]  /*0930*/  @!P3 STS [UR8+0x8], R3 ;  /* 0x00000803ff00b988 */ /* 0x0009e40008000808 */
.L_x_17:
[----:B------:R-:W-:Y:S05]  /*0940*/  BSYNC.RECONVERGENT B1 ;  /* 0x0000000000017941 */ /* 0x000fea0003800200 */
.L_x_12:
[----:B------:R-:W-:Y:S05]  /*0950*/  WARPSYNC.ALL ;  /* 0x0000000000007948 */ /* 0x000fea0003800000 */
[----:B------:R-:W-:Y:S01]  /*0960*/  NOP ;  /* 0x0000000000007918 */ /* 0x000fe20000000000 */
[----:B------:R-:W-:Y:S05]  /*0970*/  @P0 BRA `(.L_x_18) ;  /* 0x0000000000300947 */ /* 0x000fea0003800000 */
[----:B--234-:R-:W2:Y:S01]  /*0980*/  S2R R3, SR_LANEID ;  /* 0x0000000000037919 */ /* 0x01cea20000000000 */
[----:B------:R-:W-:Y:S05]  /*0990*/  WARPSYNC.ALL ;  /* 0x0000000000007948 */ /* 0x000fea0003800000 */
[----:B------:R-:W-:Y:S01]  /*09a0*/  NOP ;  /* 0x0000000000007918 */ /* 0x000fe20000000000 */
[----:B--2---:R-:W-:-:S05]  /*09b0*/  IMAD.SHL.U32 R3, R3, 0x4, RZ ;  /* 0x0000000403037824 */ /* 0x004fca00078e00ff */
[----:B------:R-:W2:Y:S01]  /*09c0*/  LDS R9, [R3+UR8] ;  /* 0x0000000803097984 */ /* 0x000ea20008000800 */
[----:B------:R-:W-:-:S05]  /*09d0*/  IADD3 R4, P1, PT, R3, UR6, RZ ;  /* 0x0000000603047c10 */ /* 0x000fca000ff3e0ff */
[----:B------:R-:W-:-:S05]  /*09e0*/  IMAD.X R5, RZ, RZ, UR7, P1 ;  /* 0x00000007ff057e24 */ /* 0x000fca00088e06ff */
[----:B--2---:R5:W2:Y:S01]  /*09f0*/  ATOMG.E.EXCH.STRONG.GPU PT, RZ, [R4], R9 ;  /* 0x0000000904ff73a8 */ /* 0x004aa200041ee100 */
[----:B------:R-:W-:-:S04]  /*0a00*/  DEPBAR {5,4,3,2,1,0} ;  /* 0x0000003f0000791a */ /* 0x000fc80000000000 */
[----:B------:R-:W3:Y:S02]  /*0a10*/  CCTL.E.C.LDCU.IV.DEEP [UR6] ;  /* 0x0000000006007540 */ /* 0x000ee40009c08000 */
[----:B---3--:R5:W-:Y:S01]  /*0a20*/  UTMACCTL.IV [UR6] ;  /* 0x00000000060079b9 */ /* 0x008be20008000000 */
[----:B------:R-:W-:Y:S01]  /*0a30*/  NOP ;  /* 0x0000000000007918 */ /* 0x000fe20000000000 */
.L_x_18:
[----:B------:R-:W-:Y:S05]  /*0a40*/  @P0 BRA `(.L_x_19) ;  /* 0x00000000000c0947 */ /* 0x000fea0003800000 */
[----:B------:R0:W-:Y:S01]  /*0a50*/  UTMACMDFLUSH ;  /* 0x00000000000079b7 */ /* 0x0001e20000000000 */
[----:B------:R-:W-:Y:S05]  /*0a60*/  @P0 BRA `(.L_x_19) ;  /* 0x0000000000040947 */ /* 0x000fea0003800000 */
[----:B------:R-:W-:-:S04]  /*0a70*/  DEPBAR.LE SB0, 0x0 ;  /* 0x000080000000791a */ /* 0x000fc80000000000 */
.L_x_19:
[----:B------:R-:W-:Y:S05]  /*0a80*/  WARPSYNC.ALL ;  /* 0x0000000000007948 */ /* 0x000fea0003800000 */
[----:B------:R-:W-:Y:S01]  /*0a90*/  NOP ;  /* 0x0000000000007918 */ /* 0x000fe20000000000 */
[----:B--2---:R-:W-:Y:S06]  /*0aa0*/  BAR.SYNC.DEFER_BLOCKING 0x0 ;  /* 0x0000000000007b1d */ /* 0x004fec0000010000 */
[----:B------:R-:W-:Y:S02]  /*0ab0*/  BSSY.RECONVERGENT B1, `(.L_x_20) ;  /* 0x000000b000017945 */ /* 0x000fe40003800200 */
[----:B------:R-:W-:Y:S06]  /*0ac0*/  BAR.SYNC.DEFER_BLOCKING 0x0 ;  /* 0x0000000000007b1d */ /* 0x000fec0000010000 */
[----:B------:R2:W-:Y:S01]  /*0ad0*/  @!P0 STS [R7], RZ ;  /* 0x000000ff07008388 */ /* 0x0005e20000000800 */
[----:B------:R-:W-:Y:S01]  /*0ae0*/  NOP ;  /* 0x0000000000007918 */ /* 0x000fe20000000000 */
[----:B------:R-:W-:Y:S05]  /*0af0*/  @P3 BRA `(.L_x_21) ;  /* 0x0000000000183947 */ /* 0x000fea0003800000 */
[----:B---34-:R-:W3:Y:S01]  /*0b00*/  LDS R3, [UR8+0x8] ;  /* 0x00000808ff037984 */ /* 0x018ee20008000800 */
[----:B-----5:R-:W4:Y:S01]  /*0b10*/  LDC.64 R8, c[0x0][0x388] ;  /* 0x0000e200ff087b82 */ /* 0x020f220000000a00 */
[----:B------:R-:W-:Y:S02]  /*0b20*/  IMAD.MOV.U32 R4, RZ, RZ, 0x70 ;  /* 0x00000070ff047424 */ /* 0x000fe400078e00ff */
[----:B----4-:R4:W-:Y:S03]  /*0b30*/  STS.64 [UR8], R8 ;  /* 0x00000008ff007988 */ /* 0x0109e60008000a08 */
[----:B---3--:R-:W-:-:S05]  /*0b40*/  LOP3.LUT R3, R3, 0x10, R4, 0xd8, !PT ;  /* 0x0000001003037812 */ /* 0x008fca00078ed804 */
[----:B------:R4:W-:Y:S02]  /*0b50*/  STS [UR8+0x8], R3 ;  /* 0x00000803ff007988 */ /* 0x0009e40008000808 */
.L_x_21:
[----:B-----5:R-:W-:Y:S05]  /*0b60*/  BSYNC.RECONVERGENT B1 ;  /* 0x0000000000017941 */ /* 0x020fea0003800200 */
.L_x_20:
[----:B------:R-:W-:Y:S04]  /*0b70*/  BSSY.RECONVERGENT B2, `(.L_x_22) ;  /* 0x000000f000027945 */ /* 0x000fe80003800200 */
[----:B------:R-:W-:Y:S04]  /*0b80*/  BSSY.RELIABLE B1, `(.L_x_23) ;  /* 0x000000c000017945 */ /* 0x000fe80003800100 */
[----:B------:R-:W-:Y:S05]  /*0b90*/  @P3 BRA `(.L_x_24) ;  /* 0x0000000000283947 */ /* 0x000fea0003800000 */
[----:B---34-:R-:W3:Y:S01]  /*0ba0*/  LDS R3, [UR8+0x34] ;  /* 0x00003408ff037984 */ /* 0x018ee20008000800 */
[----:B------:R-:W-:Y:S01]  /*0bb0*/  IMAD.MOV.U32 R4, RZ, RZ, 0x3f000000 ;  /* 0x3f000000ff047424 */ /* 0x000fe200078e00ff */
[----:B------:R-:W-:Y:S05]  /*0bc0*/  @P3 BREAK.RELIABLE B1 ;  /* 0x0000000000013942 */ /* 0x000fea0003800100 */
[----:B---3--:R-:W-:-:S05]  /*0bd0*/  LOP3.LUT R3, R3, 0xff000000, R4, 0xb8, !PT ;  /* 0xff00000003037812 */ /* 0x008fca00078eb804 */
[----:B------:R3:W-:Y:S01]  /*0be0*/  STS [UR8+0x34], R3 ;  /* 0x00003403ff007988 */ /* 0x0007e20008000808 */
[----:B------:R-:W-:Y:S05]  /*0bf0*/  @P3 BRA `(.L_x_25) ;  /* 0x0000000000183947 */ /* 0x000fea0003800000 */
[----:B---3--:R-:W3:Y:S01]  /*0c00*/  LDS R3, [UR8+0x38] ;  /* 0x00003808ff037984 */ /* 0x008ee20008000800 */
[----:B------:R-:W-:-:S05]  /*0c10*/  IMAD.MOV.U32 R4, RZ, RZ, 0x3f ;  /* 0x0000003fff047424 */ /* 0x000fca00078e00ff */
[----:B---3--:R-:W-:-:S05]  /*0c20*/  LOP3.LUT R3, R3, 0xff, R4, 0xb8, !PT ;  /* 0x000000ff03037812 */ /* 0x008fca00078eb804 */
[----:B------:R5:W-:Y:S02]  /*0c30*/  STS [UR8+0x38], R3 ;  /* 0x00003803ff007988 */ /* 0x000be40008000808 */
.L_x_24:
[----:B------:R-:W-:Y:S05]  /*0c40*/  BSYNC.RELIABLE B1 ;  /* 0x0000000000017941 */ /* 0x000fea0003800100 */
.L_x_23:
[----:B------:R2:W-:Y:S02]  /*0c50*/  @!P3 STS [UR8+0x20], R11 ;  /* 0x0000200bff00b988 */ /* 0x0005e40008000808 */
.L_x_25:
[----:B------:R-:W-:Y:S05]  /*0c60*/  BSYNC.RECONVERGENT B2 ;  /* 0x0000000000027941 */ /* 0x000fea0003800200 */
.L_x_22:
[----:B------:R-:W-:Y:S05]  /*0c70*/  WARPSYNC.ALL ;  /* 0x0000000000007948 */ /* 0x000fea0003800000 */
[----:B------:R-:W-:Y:S01]  /*0c80*/  NOP ;  /* 0x0000000000007918 */ /* 0x000fe20000000000 */
[----:B---345:R-:W3:Y:S01]  /*0c90*/  LDC R3, c[0x0][0x39c] ;  /* 0x0000e700ff037b82 */ /* 0x038ee20000000800 */
[----:B------:R-:W-:Y:S01]  /*0ca0*/  BSSY.RECONVERGENT B2, `(.L_x_26) ;  /* 0x0000010000027945 */ /* 0x000fe20003800200 */
[----:B---3--:R-:W-:-:S05]  /*0cb0*/  VIADD R3, R3, 0xffffffff ;  /* 0xffffffff03037836 */ /* 0x008fca0000000000 */
[----:B------:R3:W-:Y:S01]  /*0cc0*/  @!P3 STS [UR8+0x24], R3 ;  /* 0x00002403ff00b988 */ /* 0x0007e20008000808 */
[----:B------:R-:W-:Y:S05]  /*0cd0*/  @P3 BRA `(.L_x_27) ;  /* 0x0000000000303947 */ /* 0x000fea0003800000 */
[----:B------:R-:W4:Y:S01]  /*0ce0*/  LDS R5, [UR8+0x34] ;  /* 0x00003408ff057984 */ /* 0x000f220008000800 */
[----:B------:R-:W5:Y:S03]  /*0cf0*/  LDC.64 R8, c[0x0][0x3b0] ;  /* 0x0000ec00ff087b82 */ /* 0x000f660000000a00 */
[----:B------:R-:W2:Y:S01]  /*0d00*/  LDS R4, [UR8+0x1c] ;  /* 0x00001c08ff047984 */ /* 0x000ea20008000800 */
[C---:B-----5:R-:W-:Y:S01]  /*0d10*/  SHF.L.U64.HI R9, R8.reuse, 0x1, R9 ;  /* 0x0000000108097819 */ /* 0x060fe20000010209 */
[----:B------:R-:W-:-:S03]  /*0d20*/  IMAD.SHL.U32 R8, R8, 0x2, RZ ;  /* 0x0000000208087824 */ /* 0x000fc600078e00ff */
[--C-:B--2---:R-:W-:Y:S02]  /*0d30*/  SHF.R.U32.HI R11, RZ, 0x4, R9.reuse ;  /* 0x00000004ff0b7819 */ /* 0x104fe40000011609 */
[----:B------:R-:W-:-:S05]  /*0d40*/  SHF.R.U64 R8, R8, 0x4, R9 ;  /* 0x0000000408087819 */ /* 0x000fca0000001209 */
[----:B------:R5:W-:Y:S01]  /*0d50*/  STS [UR8+0xc], R8 ;  /* 0x00000c08ff007988 */ /* 0x000be20008000808 */
[----:B----4-:R-:W-:Y:S02]  /*0d60*/  LOP3.LUT R5, R5, 0x7, RZ, 0xb8, !PT ;  /* 0x0000000705057812 */ /* 0x010fe400078eb8ff */
[----:B------:R-:W-:-:S03]  /*0d70*/  LOP3.LUT R4, R4, 0xf, R11, 0xb8, !PT ;  /* 0x0000000f04047812 */ /* 0x000fc600078eb80b */
[----:B------:R5:W-:Y:S04]  /*0d80*/  STS [UR8+0x34], R5 ;  /* 0x00003405ff007988 */ /* 0x000be80008000808 */
[----:B------:R5:W-:Y:S02]  /*0d90*/  STS [UR8+0x1c], R4 ;  /* 0x00001c04ff007988 */ /* 0x000be40008000808 */
.L_x_27:
[----:B------:R-:W-:Y:S05]  /*0da0*/  BSYNC.RECONVERGENT B2 ;  /* 0x0000000000027941 */ /* 0x000fea0003800200 */
.L_x_26:
[----:B------:R-:W-:Y:S04]  /*0db0*/  BSSY.RECONVERGENT B3, `(.L_x_28) ;  /* 0x000001a000037945 */ /* 0x000fe80003800200 */
[----:B------:R-:W-:Y:S04]  /*0dc0*/  BSSY.RELIABLE B2, `(.L_x_29) ;  /* 0x0000015000027945 */ /* 0x000fe80003800100 */
[----:B------:R-:W-:Y:S05]  /*0dd0*/  @P3 BRA `(.L_x_30) ;  /* 0x0000000000203947 */ /* 0x000fea0003800000 */
[----:B-----5:R-:W4:Y:S02]  /*0de0*/  LDS R4, [UR8+0x34] ;  /* 0x00003408ff047984 */ /* 0x020f240008000800 */
[----:B----4-:R-:W-:-:S05]  /*0df0*/  LOP3.LUT R4, R4, 0x38, RZ, 0xb8, !PT ;  /* 0x0000003804047812 */ /* 0x010fca00078eb8ff */
[----:B------:R4:W-:Y:S01]  /*0e00*/  STS [UR8+0x34], R4 ;  /* 0x00003404ff007988 */ /* 0x0009e20008000808 */
[----:B------:R-:W-:Y:S05]  /*0e10*/  @P3 BRA `(.L_x_31) ;  /* 0x0000000000203947 */ /* 0x000fea0003800000 */
[----:B----4-:R-:W4:Y:S01]  /*0e20*/  LDS R4, [UR8+0x8] ;  /* 0x00000808ff047984 */ /* 0x010f220008000800 */
[----:B------:R-:W-:-:S05]  /*0e30*/  IMAD.MOV.U32 R5, RZ, RZ, 0x780 ;  /* 0x00000780ff057424 */ /* 0x000fca00078e00ff */
[----:B----4-:R-:W-:-:S05]  /*0e40*/  LOP3.LUT R4, R4, 0x500, R5, 0xd8, !PT ;  /* 0x0000050004047812 */ /* 0x010fca00078ed805 */
[----:B------:R4:W-:Y:S02]  /*0e50*/  STS [UR8+0x8], R4 ;  /* 0x00000804ff007988 */ /* 0x0009e40008000808 */
.L_x_30:
[----:B------:R-:W-:Y:S05]  /*0e60*/  @P3 BRA `(.L_x_32) ;  /* 0x0000000000283947 */ /* 0x000fea0003800000 */
[----:B----45:R-:W4:Y:S02]  /*0e70*/  LDS R4, [UR8+0x8] ;  /* 0x00000808ff047984 */ /* 0x030f240008000800 */
[----:B----4-:R-:W-:-:S05]  /*0e80*/  LOP3.LUT R4, R4, 0x1800, RZ, 0xb8, !PT ;  /* 0x0000180004047812 */ /* 0x010fca00078eb8ff */
[----:B------:R5:W-:Y:S02]  /*0e90*/  STS [UR8+0x8], R4 ;  /* 0x00000804ff007988 */ /* 0x000be40008000808 */
.L_x_31:
[----:B------:R-:W-:Y:S05]  /*0ea0*/  @P3 BREAK.RELIABLE B2 ;  /* 0x0000000000023942 */ /* 0x000fea0003800100 */
[----:B------:R-:W-:Y:S05]  /*0eb0*/  @P3 BRA `(.L_x_33) ;  /* 0x0000000000243947 */ /* 0x000fea0003800000 */
[----:B----45:R-:W4:Y:S01]  /*0ec0*/  LDS R4, [UR8+0x8] ;  /* 0x00000808ff047984 */ /* 0x030f220008000800 */
[----:B------:R-:W-:-:S05]  /*0ed0*/  IMAD.MOV.U32 R5, RZ, RZ, 0x6000 ;  /* 0x00006000ff057424 */ /* 0x000fca00078e00ff */
[----:B----4-:R-:W-:-:S04]  /*0ee0*/  LOP3.LUT R4, R4, 0x6000, R5, 0xd8, !PT ;  /* 0x0000600004047812 */ /* 0x010fc800078ed805 */
[----:B------:R-:W-:-:S05]  /*0ef0*/  LOP3.LUT R4, R4, 0x400000, RZ, 0xb8, !PT ;  /* 0x0040000004047812 */ /* 0x000fca00078eb8ff */
[----:B------:R4:W-:Y:S02]  /*0f00*/  STS [UR8+0x8], R4 ;  /* 0x00000804ff007988 */ /* 0x0009e40008000808 */
.L_x_32:
[----:B------:R-:W-:Y:S05]  /*0f10*/  BSYNC.RELIABLE B2 ;  /* 0x0000000000027941 */ /* 0x000fea0003800100 */
.L_x_29:
[----:B----45:R-:W4:Y:S02]  /*0f20*/  @!P3 LDS R4, [UR8+0x8] ;  /* 0x00000808ff04b984 */ /* 0x030f240008000800 */
[----:B----4-:R-:W-:-:S05]  /*0f30*/  @!P3 LOP3.LUT R4, R4, 0x8000, RZ, 0xb8, !PT ;  /* 0x000080000404b812 */ /* 0x010fca00078eb8ff */
[----:B------:R4:W-:Y:S02]  /*0f40*/  @!P3 STS [UR8+0x8], R4 ;  /* 0x00000804ff00b988 */ /* 0x0009e40008000808 */
.L_x_33:
[----:B------:R-:W-:Y:S05]  /*0f50*/  BSYNC.RECONVERGENT B3 ;  /* 0x0000000000037941 */ /* 0x000fea0003800200 */
.L_x_28:
[----:B------:R-:W-:Y:S05]  /*0f60*/  WARPSYNC.ALL ;  /* 0x0000000000007948 */ /* 0x000fea0003800000 */
[----:B------:R-:W-:Y:S01]  /*0f70*/  NOP ;  /* 0x0000000000007918 */ /* 0x000fe20000000000 */
[----:B------:R-:W-:-:S04]  /*0f80*/  UIADD3 UR5, UPT, UPT, UR4, 0x80, URZ ;  /* 0x0000008004057890 */ /* 0x000fc8000fffe0ff */
[----:B------:R-:W-:-:S04]  /*0f90*/  UIADD3 UR42, UP0, UPT, UR5, UR12, URZ ;  /* 0x0000000c052a7290 */ /* 0x000fc8000ff1e0ff */
[----:B------:R-:W-:Y:S01]  /*0fa0*/  ULEA.HI.X.SX32 UR43, UR5, UR13, 0x1, UP0 ;  /* 0x0000000d052b7291 */ /* 0x000fe200080f0eff */
[----:B------:R-:W-:Y:S11]  /*0fb0*/  @P0 BRA `(.L_x_34) ;  /* 0x0000000000300947 */ /* 0x000ff60003800000 */
[----:B----45:R-:W4:Y:S01]  /*0fc0*/  S2R R4, SR_LANEID ;  /* 0x0000000000047919 */ /* 0x030f220000000000 */
[----:B------:R-:W-:Y:S05]  /*0fd0*/  WARPSYNC.ALL ;  /* 0x0000000000007948 */ /* 0x000fea0003800000 */
[----:B------:R-:W-:Y:S01]  /*0fe0*/  NOP ;  /* 0x0000000000007918 */ /* 0x000fe20000000000 */
[----:B----4-:R-:W-:-:S05]  /*0ff0*/  IMAD.SHL.U32 R8, R4, 0x4, RZ ;  /* 0x0000000404087824 */ /* 0x010fca00078e00ff */
[----:B------:R-:W4:Y:S01]  /*1000*/  LDS R9, [R8+UR8] ;  /* 0x0000000808097984 */ /* 0x000f220008000800 */
[----:B------:R-:W-:-:S05]  /*1010*/  IADD3 R4, P1, PT, R8, UR42, RZ ;  /* 0x0000002a08047c10 */ /* 0x000fca000ff3e0ff */
[----:B------:R-:W-:-:S05]  /*1020*/  IMAD.X R5, RZ, RZ, UR43, P1 ;  /* 0x0000002bff057e24 */ /* 0x000fca00088e06ff */
[----:B----4-:R4:W5:Y:S01]  /*1030*/  ATOMG.E.EXCH.STRONG.GPU PT, RZ, [R4], R9 ;  /* 0x0000000904ff73a8 */ /* 0x01096200041ee100 */
[----:B------:R-:W-:-:S04]  /*1040*/  DEPBAR {5,4,3,2,1,0} ;  /* 0x0000003f0000791a */ /* 0x000fc80000000000 */
[----:B------:R-:W2:Y:S02]  /*1050*/  CCTL.E.C.LDCU.IV.DEEP [UR42] ;  /* 0x000000002a007540 */ /* 0x000ea40009c08000 */
[----:B--2---:R4:W-:Y:S01]  /*1060*/  UTMACCTL.IV [UR42] ;  /* 0x000000002a0079b9 */ /* 0x0049e20008000000 */
[----:B------:R-:W-:Y:S01]  /*1070*/  NOP ;  /* 0x0000000000007918 */ /* 0x000fe20000000000 */
.L_x_34:
[----:B------:R-:W-:Y:S05]  /*1080*/  @P0 BRA `(.L_x_35) ;  /* 0x00000000000c0947 */ /* 0x000fea0003800000 */
[----:B------:R0:W-:Y:S01]  /*1090*/  UTMACMDFLUSH ;  /* 0x00000000000079b7 */ /* 0x0001e20000000000 */
[----:B------:R-:W-:Y:S05]  /*10a0*/  @P0 BRA `(.L_x_35) ;  /* 0x0000000000040947 */ /* 0x000fea0003800000 */
[----:B------:R-:W-:-:S04]  /*10b0*/  DEPBAR.LE SB0, 0x0 ;  /* 0x000080000000791a */ /* 0x000fc80000000000 */
.L_x_35:
[----:B------:R-:W-:Y:S05]  /*10c0*/  WARPSYNC.ALL ;  /* 0x0000000000007948 */ /* 0x000fea0003800000 */
[----:B------:R-:W-:Y:S01]  /*10d0*/  NOP ;  /* 0x0000000000007918 */ /* 0x000fe20000000000 */
[----:B-----5:R-:W-:Y:S06]  /*10e0*/  BAR.SYNC.DEFER_BLOCKING 0x0 ;  /* 0x0000000000007b1d */ /* 0x020fec0000010000 */
[----:B------:R-:W-:Y:S02]  /*10f0*/  BSSY.RECONVERGENT B3, `(.L_x_36) ;  /* 0x000000b000037945 */ /* 0x000fe40003800200 */
[----:B------:R-:W-:Y:S06]  /*1100*/  BAR.SYNC.DEFER_BLOCKING 0x0 ;  /* 0x0000000000007b1d */ /* 0x000fec0000010000 */
[----:B------:R5:W-:Y:S01]  /*1110*/  @!P0 STS [R7], RZ ;  /* 0x000000ff07008388 */ /* 0x000be20000000800 */
[----:B------:R-:W-:Y:S01]  /*1120*/  NOP ;  /* 0x0000000000007918 */ /* 0x000fe20000000000 */
[----:B------:R-:W-:Y:S05]  /*1130*/  @P3 BRA `(.L_x_37) ;  /* 0x0000000000183947 */ /* 0x000fea0003800000 */
[----:B----4-:R-:W4:Y:S01]  /*1140*/  LDS R4, [UR8+0x8] ;  /* 0x00000808ff047984 */ /* 0x010f220008000800 */
[----:B------:R-:W2:Y:S01]  /*1150*/  LDC.64 R8, c[0x0][0x390] ;  /* 0x0000e400ff087b82 */ /* 0x000ea20000000a00 */
[----:B------:R-:W-:Y:S02]  /*1160*/  IMAD.MOV.U32 R5, RZ, RZ, 0x70 ;  /* 0x00000070ff057424 */ /* 0x000fe400078e00ff */
[----:B--2---:R2:W-:Y:S03]  /*1170*/  STS.64 [UR8], R8 ;  /* 0x00000008ff007988 */ /* 0x0045e60008000a08 */
[----:B----4-:R-:W-:-:S05]  /*1180*/  LOP3.LUT R4, R4, 0x10, R5, 0xd8, !PT ;  /* 0x0000001004047812 */ /* 0x010fca00078ed805 */
[----:B------:R2:W-:Y:S02]  /*1190*/  STS [UR8+0x8], R4 ;  /* 0x00000804ff007988 */ /* 0x0005e40008000808 */
.L_x_37:
[----:B----4-:R-:W-:Y:S05]  /*11a0*/  BSYNC.RECONVERGENT B3 ;  /* 0x0000000000037941 */ /* 0x010fea0003800200 */
.L_x_36:
[----:B------:R-:W-:Y:S04]  /*11b0*/  BSSY.RECONVERGENT B4, `(.L_x_38) ;  /* 0x0000011000047945 */ /* 0x000fe80003800200 */
[----:B------:R-:W-:Y:S04]  /*11c0*/  BSSY.RELIABLE B3, `(.L_x_39) ;  /* 0x000000e000037945 */ /* 0x000fe80003800100 */
[----:B------:R-:W-:Y:S05]  /*11d0*/  @P3 BRA `(.L_x_40) ;  /* 0x0000000000243947 */ /* 0x000fea0003800000 */
[----:B--2---:R-:W2:Y:S01]  /*11e0*/  LDS R4, [UR8+0x34] ;  /* 0x00003408ff047984 */ /* 0x004ea20008000800 */
[----:B------:R-:W-:-:S05]  /*11f0*/  IMAD.MOV.U32 R5, RZ, RZ, 0x3f000000 ;  /* 0x3f000000ff057424 */ /* 0x000fca00078e00ff */
[----:B--2---:R-:W-:-:S05]  /*1200*/  LOP3.LUT R4, R4, 0xff000000, R5, 0xb8, !PT ;  /* 0xff00000004047812 */ /* 0x004fca00078eb805 */
[----:B------:R2:W-:Y:S01]  /*1210*/  STS [UR8+0x34], R4 ;  /* 0x00003404ff007988 */ /* 0x0005e20008000808 */
[----:B------:R-:W-:Y:S05]  /*1220*/  @P3 BRA `(.L_x_41) ;  /* 0x00000000001c3947 */ /* 0x000fea0003800000 */
[----:B--2---:R-:W2:Y:S01]  /*1230*/  LDS R4, [UR8+0x38] ;  /* 0x00003808ff047984 */ /* 0x004ea20008000800 */
[----:B------:R-:W-:-:S05]  /*1240*/  IMAD.MOV.U32 R5, RZ, RZ, 0x3f ;  /* 0x0000003fff057424 */ /* 0x000fca00078e00ff */
[----:B--2---:R-:W-:-:S05]  /*1250*/  LOP3.LUT R4, R4, 0xff, R5, 0xb8, !PT ;  /* 0x000000ff04047812 */ /* 0x004fca00078eb805 */
[----:B------:R4:W-:Y:S02]  /*1260*/  STS [UR8+0x38], R4 ;  /* 0x00003804ff007988 */ /* 0x0009e40008000808 */
.L_x_40:
[----:B------:R-:W-:Y:S05]  /*1270*/  @P3 BREAK.RELIABLE B3 ;  /* 0x0000000000033942 */ /* 0x000fea0003800100 */
[----:B------:R-:W-:Y:S05]  /*1280*/  @P3 BRA `(.L_x_42) ;  /* 0x00000000000c3947 */ /* 0x000fea0003800000 */
[----:B------:R2:W-:Y:S02]  /*1290*/  STS [UR8+0x20], R3 ;  /* 0x00002003ff007988 */ /* 0x0005e40008000808 */
.L_x_41:
[----:B------:R-:W-:Y:S05]  /*12a0*/  BSYNC.RELIABLE B3 ;  /* 0x0000000000037941 */ /* 0x000fea0003800100 */
.L_x_39:
[----:B------:R2:W-:Y:S02]  /*12b0*/  @!P3 STS [UR8+0x24], R2 ;  /* 0x00002402ff00b988 */ /* 0x0005e40008000808 */
.L_x_42:
[----:B------:R-:W-:Y:S05]  /*12c0*/  BSYNC.RECONVERGENT B4 ;  /* 0x0000000000047941 */ /* 0x000fea0003800200 */
.L_x_38:
[----:B------:R-:W-:Y:S05]  /*12d0*/  WARPSYNC.ALL ;  /* 0x0000000000007948 */ /* 0x000fea0003800000 */
[----:B------:R-:W-:Y:S01]  /*12e0*/  NOP ;  /* 0x0000000000007918 */ /* 0x000fe20000000000 */
[----:B------:R-:W-:Y:S04]  /*12f0*/  BSSY.RECONVERGENT B4, `(.L_x_43) ;  /* 0x000000e000047945 */ /* 0x000fe80003800200 */
[----:B------:R-:W-:Y:S05]  /*1300*/  @P3 BRA `(.L_x_44) ;  /* 0x0000000000303947 */ /* 0x000fea0003800000 */
[----:B--23--:R-:W2:Y:S01]  /*1310*/  LDS R3, [UR8+0x34] ;  /* 0x00003408ff037984 */ /* 0x00cea20008000800 */
[----:B----4-:R-:W3:Y:S03]  /*1320*/  LDC.64 R4, c[0x0][0x3b8] ;  /* 0x0000ee00ff047b82 */ /* 0x010ee60000000a00 */
[----:B------:R-:W4:Y:S01]  /*1330*/  LDS R2, [UR8+0x1c] ;  /* 0x00001c08ff027984 */ /* 0x000f220008000800 */
[C---:B---3--:R-:W-:Y:S01]  /*1340*/  SHF.L.U64.HI R5, R4.reuse, 0x1, R5 ;  /* 0x0000000104057819 */ /* 0x048fe20000010205 */
[----:B------:R-:W-:-:S03]  /*1350*/  IMAD.SHL.U32 R4, R4, 0x2, RZ ;  /* 0x0000000204047824 */ /* 0x000fc600078e00ff */
[--C-:B-----5:R-:W-:Y:S02]  /*1360*/  SHF.R.U32.HI R7, RZ, 0x4, R5.reuse ;  /* 0x00000004ff077819 */ /* 0x120fe40000011605 */
[----:B------:R-:W-:-:S05]  /*1370*/  SHF.R.U64 R4, R4, 0x4, R5 ;  /* 0x0000000404047819 */ /* 0x000fca0000001205 */
[----:B------:R3:W-:Y:S01]  /*1380*/  STS [UR8+0xc], R4 ;  /* 0x00000c04ff007988 */ /* 0x0007e20008000808 */
[----:B--2---:R-:W-:Y:S02]  /*1390*/  LOP3.LUT R3, R3, 0x7, RZ, 0xb8, !PT ;  /* 0x0000000703037812 */ /* 0x004fe400078eb8ff */
[----:B----4-:R-:W-:-:S03]  /*13a0*/  LOP3.LUT R2, R2, 0xf, R7, 0xb8, !PT ;  /* 0x0000000f02027812 */ /* 0x010fc600078eb807 */
[----:B------:R3:W-:Y:S04]  /*13b0*/  STS [UR8+0x34], R3 ;  /* 0x00003403ff007988 */ /* 0x0007e80008000808 */
[----:B------:R3:W-:Y:S02]  /*13c0*/  STS [UR8+0x1c], R2 ;  /* 0x00001c02ff007988 */ /* 0x0007e40008000808 */
.L_x_44:
[----:B------:R-:W-:Y:S05]  /*13d0*/  BSYNC.RECONVERGENT B4 ;  /* 0x0000000000047941 */ /* 0x000fea0003800200 */
.L_x_43:
[----:B------:R-:W-:Y:S04]  /*13e0*/  BSSY.RECONVERGENT B5, `(.L_x_45) ;  /* 0x000001a000057945 */ /* 0x000fe80003800200 */
[----:B------:R-:W-:Y:S04]  /*13f0*/  BSSY.RELIABLE B4, `(.L_x_46) ;  /* 0x0000015000047945 */ /* 0x000fe80003800100 */
[----:B------:R-:W-:Y:S05]  /*1400*/  @P3 BRA `(.L_x_47) ;  /* 0x0000000000203947 */ /* 0x000fea0003800000 */
[----:B--23--:R-:W2:Y:S02]  /*1410*/  LDS R2, [UR8+0x34] ;  /* 0x00003408ff027984 */ /* 0x00cea40008000800 */
[----:B--2---:R-:W-:-:S05]  /*1420*/  LOP3.LUT R2, R2, 0x38, RZ, 0xb8, !PT ;  /* 0x0000003802027812 */ /* 0x004fca00078eb8ff */
[----:B------:R2:W-:Y:S01]  /*1430*/  STS [UR8+0x34], R2 ;  /* 0x00003402ff007988 */ /* 0x0005e20008000808 */
[----:B------:R-:W-:Y:S05]  /*1440*/  @P3 BRA `(.L_x_48) ;  /* 0x0000000000203947 */ /* 0x000fea0003800000 */
[----:B--2---:R-:W2:Y:S01]  /*1450*/  LDS R2, [UR8+0x8] ;  /* 0x00000808ff027984 */ /* 0x004ea20008000800 */
[----:B------:R-:W-:-:S05]  /*1460*/  IMAD.MOV.U32 R3, RZ, RZ, 0x780 ;  /* 0x00000780ff037424 */ /* 0x000fca00078e00ff */
[----:B--2---:R-:W-:-:S05]  /*1470*/  LOP3.LUT R2, R2, 0x500, R3, 0xd8, !PT ;  /* 0x0000050002027812 */ /* 0x004fca00078ed803 */
[----:B------:R2:W-:Y:S02]  /*1480*/  STS [UR8+0x8], R2 ;  /* 0x00000802ff007988 */ /* 0x0005e40008000808 */
.L_x_47:
[----:B------:R-:W-:Y:S05]  /*1490*/  @P3 BRA `(.L_x_49) ;  /* 0x0000000000283947 */ /* 0x000fea0003800000 */
[----:B--23--:R-:W2:Y:S02]  /*14a0*/  LDS R2, [UR8+0x8] ;  /* 0x00000808ff027984 */ /* 0x00cea40008000800 */
[----:B--2---:R-:W-:-:S05]  /*14b0*/  LOP3.LUT R2, R2, 0x1800, RZ, 0xb8, !PT ;  /* 0x0000180002027812 */ /* 0x004fca00078eb8ff */
[----:B------:R3:W-:Y:S02]  /*14c0*/  STS [UR8+0x8], R2 ;  /* 0x00000802ff007988 */ /* 0x0007e40008000808 */
.L_x_48:
[----:B------:R-:W-:Y:S05]  /*14d0*/  @P3 BREAK.RELIABLE B4 ;  /* 0x0000000000043942 */ /* 0x000fea0003800100 */
[----:B------:R-:W-:Y:S05]  /*14e0*/  @P3 BRA `(.L_x_50) ;  /* 0x0000000000243947 */ /* 0x000fea0003800000 */
[----:B--23--:R-:W2:Y:S01]  /*14f0*/  LDS R2, [UR8+0x8] ;  /* 0x00000808ff027984 */ /* 0x00cea20008000800 */
[----:B------:R-:W-:-:S05]  /*1500*/  IMAD.MOV.U32 R3, RZ, RZ, 0x6000 ;  /* 0x00006000ff037424 */ /* 0x000fca00078e00ff */
[----:B--2---:R-:W-:-:S04]  /*1510*/  LOP3.LUT R2, R2, 0x6000, R3, 0xd8, !PT ;  /* 0x0000600002027812 */ /* 0x004fc800078ed803 */
[----:B------:R-:W-:-:S05]  /*1520*/  LOP3.LUT R2, R2, 0x400000, RZ, 0xb8, !PT ;  /* 0x0040000002027812 */ /* 0x000fca00078eb8ff */
[----:B------:R2:W-:Y:S02]  /*1530*/  STS [UR8+0x8], R2 ;  /* 0x00000802ff007988 */ /* 0x0005e40008000808 */
.L_x_49:
[----:B------:R-:W-:Y:S05]  /*1540*/  BSYNC.RELIABLE B4 ;  /* 0x0000000000047941 */ /* 0x000fea0003800100 */
.L_x_46:
[----:B--23--:R-:W2:Y:S02]  /*1550*/  @!P3 LDS R2, [UR8+0x8] ;  /* 0x00000808ff02b984 */ /* 0x00cea40008000800 */
[----:B--2---:R-:W-:-:S05]  /*1560*/  @!P3 LOP3.LUT R2, R2, 0x8000, RZ, 0xb8, !PT ;  /* 0x000080000202b812 */ /* 0x004fca00078eb8ff */
[----:B------:R2:W-:Y:S02]  /*1570*/  @!P3 STS [UR8+0x8], R2 ;  /* 0x00000802ff00b988 */ /* 0x0005e40008000808 */
.L_x_50:
[----:B------:R-:W-:Y:S05]  /*1580*/  BSYNC.RECONVERGENT B5 ;  /* 0x0000000000057941 */ /* 0x000fea0003800200 */
.L_x_45:
[----:B------:R-:W-:Y:S05]  /*1590*/  WARPSYNC.ALL ;  /* 0x0000000000007948 */ /* 0x000fea0003800000 */
[----:B------:R-:W-:Y:S01]  /*15a0*/  NOP ;  /* 0x0000000000007918 */ /* 0x000fe20000000000 */
[----:B------:R-:W-:-:S04]  /*15b0*/  UIADD3 UR4, UPT, UPT, UR4, 0x100, URZ ;  /* 0x0000010004047890 */ /* 0x000fc8000fffe0ff */
[----:B------:R-:W-:-:S04]  /*15c0*/  UIADD3 UR12, UP0, UPT, UR4, UR12, URZ ;  /* 0x0000000c040c7290 */ /* 0x000fc8000ff1e0ff */
[----:B------:R-:W-:Y:S01]  /*15d0*/  ULEA.HI.X.SX32 UR13, UR4, UR13, 0x1, UP0 ;  /* 0x0000000d040d7291 */ /* 0x000fe200080f0eff */
[----:B------:R-:W-:Y:S11]  /*15e0*/  @P0 BRA `(.L_x_51) ;  /* 0x0000000000300947 */ /* 0x000ff60003800000 */
[----:B--23--:R-:W2:Y:S01]  /*15f0*/  S2R R2, SR_LANEID ;  /* 0x0000000000027919 */ /* 0x00cea20000000000 */
[----:B------:R-:W-:Y:S05]  /*1600*/  WARPSYNC.ALL ;  /* 0x0000000000007948 */ /* 0x000fea0003800000 */
[----:B------:R-:W-:Y:S01]  /*1610*/  NOP ;  /* 0x0000000000007918 */ /* 0x000fe20000000000 */
[----:B--2-4-:R-:W-:-:S05]  /*1620*/  IMAD.SHL.U32 R4, R2, 0x4, RZ ;  /* 0x0000000402047824 */ /* 0x014fca00078e00ff */
[----:B------:R-:W2:Y:S01]  /*1630*/  LDS R5, [R4+UR8] ;  /* 0x0000000804057984 */ /* 0x000ea20008000800 */
[----:B------:R-:W-:-:S05]  /*1640*/  IADD3 R2, P1, PT, R4, UR12, RZ ;  /* 0x0000000c04027c10 */ /* 0x000fca000ff3e0ff */
[----:B------:R-:W-:-:S05]  /*1650*/  IMAD.X R3, RZ, RZ, UR13, P1 ;  /* 0x0000000dff037e24 */ /* 0x000fca00088e06ff */
[----:B--2---:R2:W3:Y:S01]  /*1660*/  ATOMG.E.EXCH.STRONG.GPU PT, RZ, [R2], R5 ;  /* 0x0000000502ff73a8 */ /* 0x0044e200041ee100 */
[----:B------:R-:W-:-:S04]  /*1670*/  DEPBAR {5,4,3,2,1,0} ;  /* 0x0000003f0000791a */ /* 0x000fc80000000000 */
[----:B------:R-:W4:Y:S02]  /*1680*/  CCTL.E.C.LDCU.IV.DEEP [UR12] ;  /* 0x000000000c007540 */ /* 0x000f240009c08000 */
[----:B----4-:R2:W-:Y:S01]  /*1690*/  UTMACCTL.IV [UR12] ;  /* 0x000000000c0079b9 */ /* 0x0105e20008000000 */
[----:B------:R-:W-:Y:S01]  /*16a0*/  NOP ;  /* 0x0000000000007918 */ /* 0x000fe20000000000 */
.L_x_51:
[----:B------:R-:W-:Y:S05]  /*16b0*/  @P0 BRA `(.L_x_52) ;  /* 0x00000000000c0947 */ /* 0x000fea0003800000 */
[----:B------:R0:W-:Y:S01]  /*16c0*/  UTMACMDFLUSH ;  /* 0x00000000000079b7 */ /* 0x0001e20000000000 */
[----:B------:R-:W-:Y:S05]  /*16d0*/  @P0 BRA `(.L_x_52) ;  /* 0x0000000000040947 */ /* 0x000fea0003800000 */
[----:B------:R-:W-:-:S04]  /*16e0*/  DEPBAR.LE SB0, 0x0 ;  /* 0x000080000000791a */ /* 0x000fc80000000000 */
.L_x_52:
[----:B------:R-:W-:Y:S05]  /*16f0*/  WARPSYNC.ALL ;  /* 0x0000000000007948 */ /* 0x000fea0003800000 */
[----:B------:R-:W-:Y:S01]  /*1700*/  NOP ;  /* 0x0000000000007918 */ /* 0x000fe20000000000 */
[----:B---3--:R-:W-:Y:S01]  /*1710*/  BAR.SYNC.DEFER_BLOCKING 0x0 ;  /* 0x0000000000007b1d */ /* 0x008fe20000010000 */
[----:B--2---:R-:W-:Y:S01]  /*1720*/  SHF.R.U32.HI R2, RZ, 0x5, R0 ;  /* 0x00000005ff027819 */ /* 0x004fe20000011600 */
[----:B------:R-:W-:-:S03]  /*1730*/  UIADD3 UR10, UPT, UPT, UR8, 0x20020, URZ ;  /* 0x00020020080a7890 */ /* 0x000fc6000fffe0ff */
[----:B------:R-:W-:Y:S01]  /*1740*/  R2UR UR9, R2 ;  /* 0x00000000020972ca */ /* 0x000fe200000e0000 */
[----:B------:R-:W-:Y:S01]  /*1750*/  VOTEU.ALL UP0, P3 ;  /* 0x0000000000ff7886 */ /* 0x000fe20001800000 */
[----:B------:R-:W-:Y:S01]  /*1760*/  UMOV UR4, 0x1 ;  /* 0x0000000100047882 */ /* 0x000fe20000000000 */
[----:B------:R-:W-:Y:S01]  /*1770*/  VOTEU.ALL UP1, P3 ;  /* 0x0000000000ff7886 */ /* 0x000fe20001820000 */
[----:B------:R-:W-:Y:S02]  /*1780*/  BSSY.RECONVERGENT B5, `(.L_x_53) ;  /* 0x0000018000057945 */ /* 0x000fe40003800200 */
[----:B------:R-:W-:-:S04]  /*1790*/  @!UP0 UIADD3 UR16, UPT, UPT, -UR4, 0x100000, URZ ;  /* 0x0010000004108890 */ /* 0x000fc8000fffe1ff */
[----:B------:R-:W-:Y:S02]  /*17a0*/  @!UP0 USHF.L.U32 UR17, UR16, 0xb, URZ ;  /* 0x0000000b10118899 */ /* 0x000fe400080006ff */
[----:B------:R-:W-:Y:S02]  /*17b0*/  @!UP0 USHF.L.U32 UR16, UR16, 0x1, URZ ;  /* 0x0000000110108899 */ /* 0x000fe400080006ff */
[----:B------:R-:W-:-:S04]  /*17c0*/  @!UP0 UIADD3 UR4, UPT, UPT, -UR4, 0x100000, URZ ;  /* 0x0010000004048890 */ /* 0x000fc8000fffe1ff */
[----:B------:R-:W-:Y:S02]  /*17d0*/  @!UP0 USHF.L.U32 UR5, UR4, 0xb, URZ ;  /* 0x0000000b04058899 */ /* 0x000fe400080006ff */
[----:B------:R-:W-:Y:S01]  /*17e0*/  @!UP0 USHF.L.U32 UR4, UR4, 0x1, URZ ;  /* 0x0000000104048899 */ /* 0x000fe200080006ff */
[----:B------:R-:W-:Y:S01]  /*17f0*/  VOTEU.ALL UP0, P3 ;  /* 0x0000000000ff7886 */ /* 0x000fe20001800000 */
[----:B------:R-:W2:Y:S04]  /*1800*/  FENCE.VIEW.ASYNC.S ;  /* 0x00000000000073c6 */ /* 0x000ea80000000000 */
[----:B--2---:R2:W3:Y:S06]  /*1810*/  @!UP0 SYNCS.EXCH.64 URZ, [UR8+0x20000], UR16 ;  /* 0x0200001008ff85b2 */ /* 0x0044ec0008000100 */
[----:B------:R2:W3:Y:S02]  /*1820*/  @!UP1 SYNCS.EXCH.64 URZ, [UR8+0x20020], UR4 ;  /* 0x0200200408ff95b2 */ /* 0x0004e40008000100 */
[----:B---3--:R-:W-:Y:S06]  /*1830*/  BAR.SYNC.DEFER_BLOCKING 0x0 ;  /* 0x0000000000007b1d */ /* 0x008fec0000010000 */
[----:B------:R-:W-:Y:S05]  /*1840*/  @P3 BRA `(.L_x_54) ;  /* 0x00000000002c3947 */ /* 0x000fea0003800000 */
[----:B--2---:R-:W-:Y:S02]  /*1850*/  UMOV UR4, 0x1 ;  /* 0x0000000100047882 */ /* 0x004fe40000000000 */
[----:B------:R-:W-:-:S04]  /*1860*/  UIADD3 UR16, UPT, UPT, -UR4, 0x100000, URZ ;  /* 0x0010000004107890 */ /* 0x000fc8000fffe1ff */
[----:B------:R-:W-:Y:S02]  /*1870*/  USHF.L.U32 UR17, UR16, 0xb, URZ ;  /* 0x0000000b10117899 */ /* 0x000fe400080006ff */
[----:B------:R-:W-:Y:S02]  /*1880*/  USHF.L.U32 UR16, UR16, 0x1, URZ ;  /* 0x0000000110107899 */ /* 0x000fe400080006ff */
[----:B------:R-:W-:-:S04]  /*1890*/  UIADD3 UR4, UPT, UPT, -UR4, 0x100000, URZ ;  /* 0x0010000004047890 */ /* 0x000fc8000fffe1ff */
[----:B------:R-:W-:Y:S02]  /*18a0*/  USHF.L.U32 UR5, UR4, 0xb, URZ ;  /* 0x0000000b04057899 */ /* 0x000fe400080006ff */
[----:B------:R-:W-:Y:S01]  /*18b0*/  USHF.L.U32 UR4, UR4, 0x1, URZ ;  /* 0x0000000104047899 */ /* 0x000fe200080006ff */
[----:B------:R-:W2:Y:S03]  /*18c0*/  FENCE.VIEW.ASYNC.S ;  /* 0x00000000000073c6 */ /* 0x000ea60000000000 */
[----:B--2---:R3:W2:Y:S08]  /*18d0*/  SYNCS.EXCH.64 URZ, [UR8+0x20008], UR16 ;  /* 0x0200081008ff75b2 */ /* 0x0046b00008000100 */
[----:B------:R3:W4:Y:S02]  /*18e0*/  SYNCS.EXCH.64 URZ, [UR8+0x20028], UR4 ;  /* 0x0200280408ff75b2 */ /* 0x0007240008000100 */
[----:B---3--:R-:W-:Y:S01]  /*18f0*/  NOP ;  /* 0x0000000000007918 */ /* 0x008fe20000000000 */
.L_x_54:
[----:B--2---:R-:W-:Y:S05]  /*1900*/  BSYNC.RECONVERGENT B5 ;  /* 0x0000000000057941 */ /* 0x004fea0003800200 */
.L_x_53:
[----:B----4-:R-:W-:Y:S06]  /*1910*/  BAR.SYNC.DEFER_BLOCKING 0x0 ;  /* 0x0000000000007b1d */ /* 0x010fec0000010000 */
[----:B------:R-:W-:Y:S04]  /*1920*/  BSSY.RECONVERGENT B5, `(.L_x_55) ;  /* 0x000000d000057945 */ /* 0x000fe80003800200 */
[----:B------:R-:W-:Y:S05]  /*1930*/  @P3 BRA `(.L_x_56) ;  /* 0x00000000002c3947 */ /* 0x000fea0003800000 */
[----:B------:R-:W-:Y:S02]  /*1940*/  UMOV UR4, 0x1 ;  /* 0x0000000100047882 */ /* 0x000fe40000000000 */
[----:B------:R-:W-:-:S04]  /*1950*/  UIADD3 UR16, UPT, UPT, -UR4, 0x100000, URZ ;  /* 0x0010000004107890 */ /* 0x000fc8000fffe1ff */
[----:B------:R-:W-:Y:S02]  /*1960*/  USHF.L.U32 UR17, UR16, 0xb, URZ ;  /* 0x0000000b10117899 */ /* 0x000fe400080006ff */
[----:B------:R-:W-:Y:S02]  /*1970*/  USHF.L.U32 UR16, UR16, 0x1, URZ ;  /* 0x0000000110107899 */ /* 0x000fe400080006ff */
[----:B------:R-:W-:-:S04]  /*1980*/  UIADD3 UR4, UPT, UPT, -UR4, 0x100000, URZ ;  /* 0x0010000004047890 */ /* 0x000fc8000fffe1ff */
[----:B------:R-:W-:Y:S02]  /*1990*/  USHF.L.U32 UR5, UR4, 0xb, URZ ;  /* 0x0000000b04057899 */ /* 0x000fe400080006ff */
[----:B------:R-:W-:Y:S01]  /*19a0*/  USHF.L.U32 UR4, UR4, 0x1, URZ ;  /* 0x0000000104047899 */ /* 0x000fe200080006ff */
[----:B------:R-:W2:Y:S03]  /*19b0*/  FENCE.VIEW.ASYNC.S ;  /* 0x00000000000073c6 */ /* 0x000ea60000000000 */
[----:B--2---:R2:W3:Y:S08]  /*19c0*/  SYNCS.EXCH.64 URZ, [UR8+0x20010], UR16 ;  /* 0x0200101008ff75b2 */ /* 0x0044f00008000100 */
[----:B------:R2:W4:Y:S01]  /*19d0*/  SYNCS.EXCH.64 URZ, [UR8+0x20030], UR4 ;  /* 0x0200300408ff75b2 */ /* 0x0005220008000100 */
[----:B------:R-:W-:Y:S01]  /*19e0*/  NOP ;  /* 0x0000000000007918 */ /* 0x000fe20000000000 */
.L_x_56:
[----:B--2---:R-:W-:Y:S05]  /*19f0*/  BSYNC.RECONVERGENT B5 ;  /* 0x0000000000057941 */ /* 0x004fea0003800200 */
.L_x_55:
[----:B---34-:R-:W-:Y:S01]  /*1a00*/  BAR.SYNC.DEFER_BLOCKING 0x0 ;  /* 0x0000000000007b1d */ /* 0x018fe20000010000 */
[----:B------:R-:W-:Y:S01]  /*1a10*/  USHF.L.U32 UR19, UR14, 0x6, URZ ;  /* 0x000000060e137899 */ /* 0x000fe200080006ff */
[----:B------:R-:W-:Y:S01]  /*1a20*/  ISETP.GE.AND P0, PT, R6, 0x1, PT ;  /* 0x000000010600780c */ /* 0x000fe20003f06270 */
[----:B------:R-:W-:-:S03]  /*1a30*/  USHF.L.U32 UR23, UR15, 0x6, URZ ;  /* 0x000000060f177899 */ /* 0x000fc600080006ff */
        /* <DEDUP_REMOVED lines=13> */
.L_x_58:
[----:B--2---:R-:W-:Y:S05]  /*1b10*/  BSYNC.RECONVERGENT B5 ;  /* 0x0000000000057941 */ /* 0x004fea0003800200 */
.L_x_57:
[----:B------:R-:W-:Y:S05]  /*1b20*/  @!P0 BRA `(.L_x_59) ;  /* 0x0000000c00448947 */ /* 0x000fea0003800000 */
[----:B---34-:R-:W-:Y:S01]  /*1b30*/  BAR.SYNC.DEFER_BLOCKING 0x0 ;  /* 0x0000000000007b1d */ /* 0x018fe20000010000 */
[----:B------:R-:W-:Y:S01]  /*1b40*/  @!P3 IMAD.MOV.U32 R2, RZ, RZ, 0x8000 ;  /* 0x00008000ff02b424 */ /* 0x000fe200078e00ff */
[----:B------:R-:W-:Y:S01]  /*1b50*/  ELECT P1, URZ, PT ;  /* 0x0000000000ff782f */ /* 0x000fe20003820000 */
[----:B------:R-:W-:-:S03]  /*1b60*/  ULOP3.LUT UR4, UR9, 0x1, URZ, 0xc0, !UPT ;  /* 0x0000000109047892 */ /* 0x000fc6000f8ec0ff */
[C---:B------:R-:W-:Y:S02]  /*1b70*/  ISETP.LT.U32.AND P1, PT, R20.reuse, 0x40, P1 ;  /* 0x000000401400780c */ /* 0x040fe40000f21070 */
[----:B------:R-:W-:Y:S01]  /*1b80*/  ELECT P0, URZ, PT ;  /* 0x0000000000ff782f */ /* 0x000fe20003800000 */
[----:B------:R-:W-:Y:S02]  /*1b90*/  ULEA UR16, UR4, UR8, 0xd ;  /* 0x0000000804107291 */ /* 0x000fe4000f8e68ff */
[----:B------:R-:W-:Y:S01]  /*1ba0*/  USHF.L.U32 UR18, UR4, 0x6, URZ ;  /* 0x0000000604127899 */ /* 0x000fe200080006ff */
[----:B------:R-:W-:-:S06]  /*1bb0*/  ISETP.LT.U32.AND P0, PT, R20, 0x40, P0 ;  /* 0x000000401400780c */ /* 0x000fcc0000701070 */
[----:B------:R-:W-:Y:S01]  /*1bc0*/  UMOV UR22, UR18 ;  /* 0x0000001200167c82 */ /* 0x000fe20008000000 */
[----:B------:R-:W-:Y:S01]  /*1bd0*/  VOTEU.ANY UP0, P1 ;  /* 0x0000000000ff7886 */ /* 0x000fe20000800100 */
[----:B------:R2:W-:Y:S01]  /*1be0*/  @!P3 SYNCS.ARRIVE.TRANS64 RZ, [UR8+0x20000], R2 ;  /* 0x02000002ffffb9a7 */ /* 0x0005e20008000008 */
[----:B------:R3:W-:Y:S06]  /*1bf0*/  MEMBAR.ALL.CTA ;  /* 0x0000000000007992 */ /* 0x0007ec0000008000 */
[----:B---3--:R-:W3:Y:S01]  /*1c00*/  FENCE.VIEW.ASYNC.S ;  /* 0x00000000000073c6 */ /* 0x008ee20000000000 */
[----:B------:R-:W-:Y:S01]  /*1c10*/  @UP0 UIADD3 UR17, UPT, UPT, UR8, 0x20000, URZ ;  /* 0x0002000008110890 */ /* 0x000fe2000fffe0ff */
[----:B---3--:R-:W-:Y:S01]  /*1c20*/  VOTEU.ANY UP0, P1 ;  /* 0x0000000000ff7886 */ /* 0x008fe20000800100 */
[----:B------:R-:W-:-:S05]  /*1c30*/  VOTEU.ANY UP1, P0 ;  /* 0x0000000000ff7886 */ /* 0x000fca0000020100 */
[----:B------:R-:W-:Y:S02]  /*1c40*/  @UP1 UIADD3 UR20, UPT, UPT, UR16, 0x10000, URZ ;  /* 0x0001000010141890 */ /* 0x000fe4000fffe0ff */
[----:B------:R-:W-:Y:S01]  /*1c50*/  @UP1 UIADD3 UR21, UPT, UPT, UR8, 0x20000, URZ ;  /* 0x0002000008151890 */ /* 0x000fe2000fffe0ff */
[----:B------:R-:W-:Y:S01]  /*1c60*/  VOTEU.ANY UP1, P0 ;  /* 0x0000000000ff7886 */ /* 0x000fe20000020100 */
[----:B------:R-:W-:Y:S06]  /*1c70*/  BAR.SYNC.DEFER_BLOCKING 0x0 ;  /* 0x0000000000007b1d */ /* 0x000fec0000010000 */
[----:B------:R2:W-:Y:S01]  /*1c80*/  @UP0 UTMALDG.2D [UR16], [UR6] ;  /* 0x00000010060005b4 */ /* 0x0005e20008008000 */
[----:B------:R-:W-:Y:S01]  /*1c90*/  UISETP.NE.U32.AND UP0, UPT, UR9, URZ, UPT ;  /* 0x000000ff0900728c */ /* 0x000fe2000bf05070 */
[----:B------:R-:W-:Y:S06]  /*1ca0*/  BAR.SYNC.DEFER_BLOCKING 0x0 ;  /* 0x0000000000007b1d */ /* 0x000fec0000010000 */
[----:B------:R2:W-:Y:S02]  /*1cb0*/  @UP1 UTMALDG.2D [UR20], [UR42] ;  /* 0x000000142a0015b4 */ /* 0x0005e40008008000 */
[----:B------:R-:W-:Y:S06]  /*1cc0*/  BAR.SYNC.DEFER_BLOCKING 0x0 ;  /* 0x0000000000007b1d */ /* 0x000fec0000010000 */
[----:B------:R-:W3:Y:S02]  /*1cd0*/  SYNCS.PHASECHK.TRANS64.TRYWAIT P0, [UR8+0x20000], RZ ;  /* 0x020000ffff0075a7 */ /* 0x000ee40008001108 */
[----:B--23--:R-:W-:Y:S05]  /*1ce0*/  @!P0 BRA `(.L_x_60) ;  /* 0x0000001000908947 */ /* 0x00cfea0003800000 */
.L_x_78:
[----:B------:R-:W-:Y:S05]  /*1cf0*/  BRA.U UP0, `(.L_x_61) ;  /* 0x0000000100c87547 */ /* 0x000fea000b800000 */
[----:B------:R-:W-:Y:S02]  /*1d00*/  USHF.R.U32.HI UR14, URZ, 0x4, UR8 ;  /* 0x00000004ff0e7899 */ /* 0x000fe40008011608 */
[----:B------:R-:W-:Y:S02]  /*1d10*/  UIADD3 UR15, UPT, UPT, UR8, 0x10000, URZ ;  /* 0x00010000080f7890 */ /* 0x000fe4000fffe0ff */
[----:B------:R-:W-:Y:S02]  /*1d20*/  USGXT.U32 UR14, UR14, 0xe ;  /* 0x0000000e0e0e789a */ /* 0x000fe40008000000 */
[----:B------:R-:W-:Y:S02]  /*1d30*/  USHF.R.U32.HI UR15, URZ, 0x4, UR15 ;  /* 0x00000004ff0f7899 */ /* 0x000fe4000801160f */
[----:B------:R-:W-:Y:S02]  /*1d40*/  UIADD3 UR50, UP0, UPT, UR14, 0x2, URZ ;  /* 0x000000020e327890 */ /* 0x000fe4000ff1e0ff */
[----:B------:R-:W-:Y:S01]  /*1d50*/  USGXT.U32 UR16, UR15, 0xe ;  /* 0x0000000e0f10789a */ /* 0x000fe20008000000 */
[----:B------:R-:W-:Y:S01]  /*1d60*/  UMOV UR4, URZ ;  /* 0x000000ff00047c82 */ /* 0x000fe20008000000 */
[----:B------:R-:W-:Y:S01]  /*1d70*/  UMOV UR5, URZ ;  /* 0x000000ff00057c82 */ /* 0x000fe20008000000 */
[----:B------:R-:W-:-:S02]  /*1d80*/  UIADD3.X UR51, UPT, UPT, UR4, 0x40004040, URZ, UP0, !UPT ;  /* 0x4000404004337890 */ /* 0x000fc400087fe4ff */
[----:B------:R-:W-:Y:S02]  /*1d90*/  UIADD3 UR48, UP0, UPT, UR16, 0x2, URZ ;  /* 0x0000000210307890 */ /* 0x000fe4000ff1e0ff */
[----:B------:R-:W-:Y:S02]  /*1da0*/  UIADD3.64 UR26, UPT, UPT, UR50, 0x4, URZ ;  /* 0x00000004321a7897 */ /* 0x000fe4000fffe0ff */
[----:B------:R-:W-:Y:S02]  /*1db0*/  UIADD3.X UR49, UPT, UPT, UR5, 0x40004040, URZ, UP0, !UPT ;  /* 0x4000404005317890 */ /* 0x000fe400087fe4ff */
[----:B------:R-:W-:Y:S02]  /*1dc0*/  UIADD3.64 UR4, UPT, UPT, UR50, 0x2, URZ ;  /* 0x0000000232047897 */ /* 0x000fe4000fffe0ff */
[----:B------:R-:W-:Y:S02]  /*1dd0*/  UIADD3.64 UR24, UPT, UPT, UR48, 0x2, URZ ;  /* 0x0000000230187897 */ /* 0x000fe4000fffe0ff */
[----:B------:R-:W-:-:S02]  /*1de0*/  UIADD3.64 UR28, UPT, UPT, UR48, 0x4, URZ ;  /* 0x00000004301c7897 */ /* 0x000fc4000fffe0ff */
[----:B------:R-:W-:Y:S02]  /*1df0*/  UIADD3.64 UR30, UPT, UPT, UR50, 0x1fe, URZ ;  /* 0x000001fe321e7897 */ /* 0x000fe4000fffe0ff */
[----:B------:R-:W-:Y:S02]  /*1e00*/  UIADD3.64 UR32, UPT, UPT, UR48, 0x1fe, URZ ;  /* 0x000001fe30207897 */ /* 0x000fe4000fffe0ff */
[----:B------:R-:W-:Y:S02]  /*1e10*/  UIADD3.64 UR34, UPT, UPT, UR50, 0x200, URZ ;  /* 0x0000020032227897 */ /* 0x000fe4000fffe0ff */
[----:B------:R-:W-:Y:S02]  /*1e20*/  UIADD3.64 UR36, UPT, UPT, UR48, 0x200, URZ ;  /* 0x0000020030247897 */ /* 0x000fe4000fffe0ff */
[----:B------:R-:W-:Y:S02]  /*1e30*/  UIADD3.64 UR38, UPT, UPT, UR50, 0x202, URZ ;  /* 0x0000020232267897 */ /* 0x000fe4000fffe0ff */
[----:B------:R-:W-:Y:S01]  /*1e40*/  UIADD3.64 UR40, UPT, UPT, UR48, 0x202, URZ ;  /* 0x0000020230287897 */ /* 0x000fe2000fffe0ff */
[----:B------:R-:W-:Y:S01]  /*1e50*/  UMOV UR20, 0x0 ;  /* 0x0000000000147882 */ /* 0x000fe20000000000 */
[----:B------:R-:W-:Y:S01]  /*1e60*/  UMOV UR21, 0x4100490 ;  /* 0x0410049000157882 */ /* 0x000fe20000000000 */
[----:B------:R-:W-:Y:S01]  /*1e70*/  UIADD3.64 UR44, UPT, UPT, UR50, 0x204, URZ ;  /* 0x00000204322c7897 */ /* 0x000fe2000fffe0ff */
[----:B------:R-:W-:Y:S01]  /*1e80*/  UMOV UR15, 0x40004040 ;  /* 0x40004040000f7882 */ /* 0x000fe20000000000 */
[----:B------:R-:W-:Y:S01]  /*1e90*/  UIADD3.64 UR46, UPT, UPT, UR48, 0x204, URZ ;  /* 0x00000204302e7897 */ /* 0x000fe2000fffe0ff */
[----:B------:R-:W-:Y:S01]  /*1ea0*/  UMOV UR17, 0x40004040 ;  /* 0x4000404000117882 */ /* 0x000fe20000000000 */
[----:B------:R-:W-:Y:S01]  /*1eb0*/  UMOV UR52, 0x0 ;  /* 0x0000000000347882 */ /* 0x000fe20000000000 */
[----:B------:R-:W-:Y:S01]  /*1ec0*/  UMOV UR53, 0x4100490 ;  /* 0x0410049000357882 */ /* 0x000fe20000000000 */
[----:B------:R-:W-:Y:S01]  /*1ed0*/  UMOV UR54, 0x0 ;  /* 0x0000000000367882 */ /* 0x000fe20000000000 */
[----:B------:R-:W-:Y:S01]  /*1ee0*/  UMOV UR55, 0x4100490 ;  /* 0x0410049000377882 */ /* 0x000fe20000000000 */
[----:B------:R2:W-:Y:S01]  /*1ef0*/  UTCHMMA gdesc[UR14], gdesc[UR16], tmem[UR11], tmem[UR20], idesc[UR21], !UPT ;  /* 0x00ff14100e0075ea */ /* 0x0005e2000f80000b */
[----:B------:R-:W-:Y:S01]  /*1f00*/  UMOV UR56, 0x0 ;  /* 0x0000000000387882 */ /* 0x000fe20000000000 */
[----:B------:R-:W-:Y:S01]  /*1f10*/  UMOV UR57, 0x4100490 ;  /* 0x0410049000397882 */ /* 0x000fe20000000000 */
[----:B------:R2:W-:Y:S01]  /*1f20*/  UTCHMMA gdesc[UR50], gdesc[UR48], tmem[UR11], tmem[UR52], idesc[UR53], UPT ;  /* 0x00ff3430320075ea */ /* 0x0005e2000b80000b */
        /* <DEDUP_REMOVED lines=12> */
[----:B------:R2:W-:Y:S01]  /*1ff0*/  UTCHMMA gdesc[UR38], gdesc[UR40], tmem[UR11], tmem[UR62], idesc[UR63], UPT ;  /* 0x00ff3e28260075ea */ /* 0x0005e2000b80000b */
[----:B------:R2:W-:Y:S01]  /*2000*/  UTCHMMA gdesc[UR44], gdesc[UR46], tmem[UR11], tmem[UR64], idesc[UR65], UPT ;  /* 0x00ff402e2c0075ea */ /* 0x0005e2000b80000b */
[----:B------:R-:W-:Y:S01]  /*2010*/  NOP ;  /* 0x0000000000007918 */ /* 0x000fe20000000000 */
.L_x_61:
[----:B------:R-:W-:Y:S01]  /*2020*/  ELECT P0, URZ, PT ;  /* 0x0000000000ff782f */ /* 0x000fe20003800000 */
[----:B--2---:R-:W-:Y:S01]  /*2030*/  UMOV UR4, UR10 ;  /* 0x0000000a00047c82 */ /* 0x004fe20008000000 */
[----:B------:R-:W-:Y:S02]  /*2040*/  UMOV UR5, URZ ;  /* 0x000000ff00057c82 */ /* 0x000fe40008000000 */
[----:B------:R-:W-:-:S13]  /*2050*/  ISETP.LT.U32.AND P0, PT, R20, 0x20, P0 ;  /* 0x000000201400780c */ /* 0x000fda0000701070 */
[----:B------:R-:W-:Y:S01]  /*2060*/  VOTEU.ANY UP0, P0 ;  /* 0x0000000000ff7886 */ /* 0x000fe20000000100 */
[----:B------:R-:W-:Y:S01]  /*2070*/  VOTEU.ANY UP1, P0 ;  /* 0x0000000000ff7886 */ /* 0x000fe20000020100 */
[----:B------:R-:W-:-:S03]  /*2080*/  ISETP.GE.U32.AND P0, PT, R6, 0x81, PT ;  /* 0x000000810600780c */ /* 0x000fc60003f06070 */
[----:B------:R-:W-:Y:S02]  /*2090*/  @UP0 UMOV UR4, UR4 ;  /* 0x0000000400040c82 */ /* 0x000fe40008000000 */
[----:B------:R2:W-:Y:S01]  /*20a0*/  @UP1 UTCBAR [UR4], URZ ;  /* 0x000000ff040013e9 */ /* 0x0005e200080000ff */
[----:B------:R-:W-:Y:S06]  /*20b0*/  BAR.SYNC.DEFER_BLOCKING 0x0 ;  /* 0x0000000000007b1d */ /* 0x000fec0000010000 */
[----:B------:R-:W3:Y:S02]  /*20c0*/  SYNCS.PHASECHK.TRANS64.TRYWAIT P1, [UR8+0x20020], RZ ;  /* 0x020020ffff0075a7 */ /* 0x000ee40008021108 */
[----:B--23--:R-:W-:Y:S05]  /*20d0*/  @!P1 BRA `(.L_x_62) ;  /* 0x0000000c00a09947 */ /* 0x00cfea0003800000 */
.L_x_79:
[----:B------:R-:W-:Y:S01]  /*20e0*/  IMAD.MOV.U32 R2, RZ, RZ, RZ ;  /* 0x000000ffff027224 */ /* 0x000fe200078e00ff */
[----:B------:R-:W-:Y:S06]  /*20f0*/  @!P0 BRA `(.L_x_59) ;  /* 0x0000000400d08947 */ /* 0x000fec0003800000 */
[----:B------:R-:W2:Y:S01]  /*2100*/  LDCU UR44, c[0x0][0x3a0] ;  /* 0x00007400ff2c77ac */ /* 0x000ea20008000800 */
[----:B------:R-:W-:Y:S01]  /*2110*/  UMOV UR45, 0x80 ;  /* 0x00000080002d7882 */ /* 0x000fe20000000000 */
[----:B------:R-:W-:-:S05]  /*2120*/  UMOV UR10, 0x1 ;  /* 0x00000001000a7882 */ /* 0x000fca0000000000 */
.L_x_66:
[----:B------:R-:W-:Y:S01]  /*2130*/  BAR.SYNC.DEFER_BLOCKING 0x0 ;  /* 0x0000000000007b1d */ /* 0x000fe20000010000 */
[----:B------:R-:W-:Y:S01]  /*2140*/  ULEA UR46, UR10, UR8, 0x3 ;  /* 0x000000080a2e7291 */ /* 0x000fe2000f8e18ff */
[----:B------:R-:W-:Y:S01]  /*2150*/  @!P3 IMAD.MOV.U32 R3, RZ, RZ, 0x8000 ;  /* 0x00008000ff03b424 */ /* 0x000fe200078e00ff */
[----:B------:R-:W-:Y:S01]  /*2160*/  ELECT P1, URZ, PT ;  /* 0x0000000000ff782f */ /* 0x000fe20003820000 */
[----:B------:R-:W-:-:S03]  /*2170*/  ULEA UR4, UR10, UR8, 0xe ;  /* 0x000000080a047291 */ /* 0x000fc6000f8e70ff */
[----:B------:R-:W-:Y:S01]  /*2180*/  ISETP.LT.U32.AND P1, PT, R20, 0x40, P1 ;  /* 0x000000401400780c */ /* 0x000fe20000f21070 */
[----:B------:R-:W-:Y:S01]  /*2190*/  ULOP3.LUT UR18, UR9, 0x1, URZ, 0xc0, !UPT ;  /* 0x0000000109127892 */ /* 0x000fe2000f8ec0ff */
[----:B------:R-:W-:-:S03]  /*21a0*/  ELECT P0, URZ, PT ;  /* 0x0000000000ff782f */ /* 0x000fc60003800000 */
[----:B------:R-:W-:Y:S02]  /*21b0*/  ULEA UR16, UR18, UR4, 0xd ;  /* 0x0000000412107291 */ /* 0x000fe4000f8e68ff */
[----:B------:R-:W-:Y:S01]  /*21c0*/  ULEA UR18, UR18, UR45, 0x6 ;  /* 0x0000002d12127291 */ /* 0x000fe2000f8e30ff */
[----:B------:R-:W-:-:S05]  /*21d0*/  ISETP.LT.U32.AND P0, PT, R20, 0x40, P0 ;  /* 0x000000401400780c */ /* 0x000fca0000701070 */
[----:B------:R-:W-:Y:S01]  /*21e0*/  VOTEU.ANY UP0, P1 ;  /* 0x0000000000ff7886 */ /* 0x000fe20000800100 */
[----:B------:R-:W-:Y:S01]  /*21f0*/  UMOV UR22, UR18 ;  /* 0x0000001200167c82 */ /* 0x000fe20008000000 */
[----:B------:R3:W-:Y:S01]  /*2200*/  @!P3 SYNCS.ARRIVE.TRANS64 RZ, [UR46+0x20000], R3 ;  /* 0x02000003ffffb9a7 */ /* 0x0007e2000800002e */
[----:B------:R4:W-:Y:S06]  /*2210*/  MEMBAR.ALL.CTA ;  /* 0x0000000000007992 */ /* 0x0009ec0000008000 */
[----:B----4-:R-:W4:Y:S01]  /*2220*/  FENCE.VIEW.ASYNC.S ;  /* 0x00000000000073c6 */ /* 0x010f220000000000 */
[----:B------:R-:W-:Y:S01]  /*2230*/  @UP0 UIADD3 UR17, UPT, UPT, UR46, 0x20000, URZ ;  /* 0x000200002e110890 */ /* 0x000fe2000fffe0ff */
[----:B----4-:R-:W-:Y:S01]  /*2240*/  VOTEU.ANY UP0, P1 ;  /* 0x0000000000ff7886 */ /* 0x010fe20000800100 */
[----:B------:R-:W-:Y:S01]  /*2250*/  VOTEU.ANY UP1, P0 ;  /* 0x0000000000ff7886 */ /* 0x000fe20000020100 */
[----:B---3--:R-:W-:-:S04]  /*2260*/  IMAD.U32 R3, R2, -0x80000000, RZ ;  /* 0x8000000002037824 */ /* 0x008fc800078e00ff */
        /* <DEDUP_REMOVED lines=9> */
[----:B------:R-:W4:Y:S02]  /*2300*/  SYNCS.PHASECHK.TRANS64.TRYWAIT P0, [UR46+0x20000], R3 ;  /* 0x02000003ff0075a7 */ /* 0x000f24000800112e */
[----:B---34-:R-:W-:Y:S05]  /*2310*/  @!P0 BRA `(.L_x_63) ;  /* 0x0000000c001c8947 */ /* 0x018fea0003800000 */
.L_x_80:
        /* <DEDUP_REMOVED lines=11> */
[----:B------:R-:W-:Y:S02]  /*23d0*/  UIADD3 UR60, UP3, UPT, UR20, 0x2, URZ ;  /* 0x00000002143c7890 */ /* 0x000fe4000ff7e0ff */
[----:B------:R-:W-:Y:S02]  /*23e0*/  UIADD3 UR62, UP4, UPT, UR20, 0x4, URZ ;  /* 0x00000004143e7890 */ /* 0x000fe4000ff9e0ff */
[----:B------:R-:W-:Y:S02]  /*23f0*/  UIADD3.X UR5, UPT, UPT, UR5, 0x40004040, URZ, UP0, !UPT ;  /* 0x4000404005057890 */ /* 0x000fe400087fe4ff */
[----:B------:R-:W-:Y:S02]  /*2400*/  UIADD3 UR64, UP5, UPT, UR20, 0x1fe, URZ ;  /* 0x000001fe14407890 */ /* 0x000fe4000ffbe0ff */
[----:B------:R-:W-:-:S02]  /*2410*/  UIADD3 UR66, UP0, UPT, UR20, 0x200, URZ ;  /* 0x0000020014427890 */ /* 0x000fc4000ff1e0ff */
[----:B------:R-:W-:Y:S02]  /*2420*/  UIADD3 UR68, UP1, UPT, UR20, 0x202, URZ ;  /* 0x0000020214447890 */ /* 0x000fe4000ff3e0ff */
[----:B------:R-:W-:Y:S02]  /*2430*/  UIADD3.X UR61, UPT, UPT, UR21, URZ, URZ, UP3, !UPT ;  /* 0x000000ff153d7290 */ /* 0x000fe40009ffe4ff */
[----:B------:R-:W-:Y:S02]  /*2440*/  UIADD3 UR38, UP2, UPT, UR20, 0x204, URZ ;  /* 0x0000020414267890 */ /* 0x000fe4000ff5e0ff */
[----:B------:R-:W-:Y:S02]  /*2450*/  UIADD3 UR28, UP3, UPT, UR4, 0x2, URZ ;  /* 0x00000002041c7890 */ /* 0x000fe4000ff7e0ff */
[----:B------:R-:W-:Y:S02]  /*2460*/  UIADD3.X UR63, UPT, UPT, UR21, URZ, URZ, UP4, !UPT ;  /* 0x000000ff153f7290 */ /* 0x000fe4000a7fe4ff */
[----:B------:R-:W-:-:S02]  /*2470*/  UIADD3 UR30, UP4, UPT, UR4, 0x4, URZ ;  /* 0x00000004041e7890 */ /* 0x000fc4000ff9e0ff */
[----:B------:R-:W-:Y:S02]  /*2480*/  UIADD3.X UR65, UPT, UPT, UR21, URZ, URZ, UP5, !UPT ;  /* 0x000000ff15417290 */ /* 0x000fe4000affe4ff */
[----:B------:R-:W-:Y:S02]  /*2490*/  UIADD3 UR32, UP5, UPT, UR4, 0x1fe, URZ ;  /* 0x000001fe04207890 */ /* 0x000fe4000ffbe0ff */
[----:B------:R-:W-:Y:S02]  /*24a0*/  UIADD3.X UR67, UPT, UPT, UR21, URZ, URZ, UP0, !UPT ;  /* 0x000000ff15437290 */ /* 0x000fe400087fe4ff */
[----:B------:R-:W-:Y:S02]  /*24b0*/  UIADD3 UR34, UP0, UPT, UR4, 0x200, URZ ;  /* 0x0000020004227890 */ /* 0x000fe4000ff1e0ff */
[----:B------:R-:W-:Y:S02]  /*24c0*/  UIADD3.X UR69, UPT, UPT, UR21, URZ, URZ, UP1, !UPT ;  /* 0x000000ff15457290 */ /* 0x000fe40008ffe4ff */
[----:B------:R-:W-:-:S02]  /*24d0*/  UIADD3 UR36, UP1, UPT, UR4, 0x202, URZ ;  /* 0x0000020204247890 */ /* 0x000fc4000ff3e0ff */
[----:B------:R-:W-:Y:S02]  /*24e0*/  UIADD3.X UR39, UPT, UPT, UR21, URZ, URZ, UP2, !UPT ;  /* 0x000000ff15277290 */ /* 0x000fe400097fe4ff */
[----:B------:R-:W-:Y:S02]  /*24f0*/  UIADD3.X UR29, UPT, UPT, UR5, URZ, URZ, UP3, !UPT ;  /* 0x000000ff051d7290 */ /* 0x000fe40009ffe4ff */
[----:B------:R-:W-:Y:S02]  /*2500*/  UIADD3 UR40, UP2, UPT, UR4, 0x204, URZ ;  /* 0x0000020404287890 */ /* 0x000fe4000ff5e0ff */
[----:B------:R-:W-:Y:S02]  /*2510*/  UIADD3.X UR31, UPT, UPT, UR5, URZ, URZ, UP4, !UPT ;  /* 0x000000ff051f7290 */ /* 0x000fe4000a7fe4ff */
[----:B------:R-:W-:Y:S02]  /*2520*/  UIADD3.X UR33, UPT, UPT, UR5, URZ, URZ, UP5, !UPT ;  /* 0x000000ff05217290 */ /* 0x000fe4000affe4ff */
[----:B------:R-:W-:-:S02]  /*2530*/  UIADD3.X UR35, UPT, UPT, UR5, URZ, URZ, UP0, !UPT ;  /* 0x000000ff05237290 */ /* 0x000fc400087fe4ff */
[----:B------:R-:W-:Y:S01]  /*2540*/  UIADD3.X UR37, UPT, UPT, UR5, URZ, URZ, UP1, !UPT ;  /* 0x000000ff05257290 */ /* 0x000fe20008ffe4ff */
[----:B------:R-:W-:Y:S01]  /*2550*/  UMOV UR14, 0x0 ;  /* 0x00000000000e7882 */ /* 0x000fe20000000000 */
[----:B------:R-:W-:Y:S01]  /*2560*/  UMOV UR15, 0x4100490 ;  /* 0x04100490000f7882 */ /* 0x000fe20000000000 */
[----:B------:R-:W-:Y:S01]  /*2570*/  UMOV UR17, 0x40004040 ;  /* 0x4000404000117882 */ /* 0x000fe20000000000 */
[----:B------:R-:W-:Y:S01]  /*2580*/  UMOV UR27, 0x40004040 ;  /* 0x40004040001b7882 */ /* 0x000fe20000000000 */
[----:B------:R-:W-:Y:S01]  /*2590*/  UIADD3.X UR41, UPT, UPT, UR5, URZ, URZ, UP2, !UPT ;  /* 0x000000ff05297290 */ /* 0x000fe200097fe4ff */
[----:B------:R3:W-:Y:S01]  /*25a0*/  UTCHMMA gdesc[UR16], gdesc[UR26], tmem[UR11], tmem[UR14], idesc[UR15], UPT ;  /* 0x00ff0e1a100075ea */ /* 0x0007e2000b80000b */
[----:B------:R-:W-:Y:S01]  /*25b0*/  UMOV UR24, 0x0 ;  /* 0x0000000000187882 */ /* 0x000fe20000000000 */
[----:B------:R-:W-:Y:S01]  /*25c0*/  UMOV UR25, 0x4100490 ;  /* 0x0410049000197882 */ /* 0x000fe20000000000 */
[----:B------:R-:W-:Y:S01]  /*25d0*/  UMOV UR48, 0x0 ;  /* 0x0000000000307882 */ /* 0x000fe20000000000 */
[----:B------:R-:W-:Y:S01]  /*25e0*/  UMOV UR49, 0x4100490 ;  /* 0x0410049000317882 */ /* 0x000fe20000000000 */
        /* <DEDUP_REMOVED lines=18> */
.L_x_64:
[----:B------:R-:W-:Y:S01]  /*2710*/  ELECT P0, URZ, PT ;  /* 0x0000000000ff782f */ /* 0x000fe20003800000 */
[----:B---3--:R-:W-:-:S03]  /*2720*/  UIADD3 UR4, UPT, UPT, UR46, 0x20020, URZ ;  /* 0x000200202e047890 */ /* 0x008fc6000fffe0ff */
[----:B------:R-:W-:Y:S01]  /*2730*/  ISETP.LT.U32.AND P0, PT, R20, 0x20, P0 ;  /* 0x000000201400780c */ /* 0x000fe20000701070 */
[----:B------:R-:W-:-:S12]  /*2740*/  UMOV UR5, URZ ;  /* 0x000000ff00057c82 */ /* 0x000fd80008000000 */
[----:B------:R-:W-:Y:S01]  /*2750*/  VOTEU.ANY UP0, P0 ;  /* 0x0000000000ff7886 */ /* 0x000fe20000000100 */
[----:B------:R-:W-:-:S04]  /*2760*/  VOTEU.ANY UP1, P0 ;  /* 0x0000000000ff7886 */ /* 0x000fc80000020100 */
[----:B------:R-:W-:Y:S02]  /*2770*/  @UP0 UMOV UR4, UR4 ;  /* 0x0000000400040c82 */ /* 0x000fe40008000000 */
[----:B------:R3:W-:Y:S01]  /*2780*/  @UP1 UTCBAR [UR4], URZ ;  /* 0x000000ff040013e9 */ /* 0x0007e200080000ff */
[----:B------:R-:W-:Y:S06]  /*2790*/  BAR.SYNC.DEFER_BLOCKING 0x0 ;  /* 0x0000000000007b1d */ /* 0x000fec0000010000 */
[----:B------:R-:W4:Y:S02]  /*27a0*/  SYNCS.PHASECHK.TRANS64.TRYWAIT P0, [UR46+0x20020], R3 ;  /* 0x02002003ff0075a7 */ /* 0x000f24000800112e */
[----:B---34-:R-:W-:Y:S05]  /*27b0*/  @!P0 BRA `(.L_x_65) ;  /* 0x0000000800008947 */ /* 0x018fea0003800000 */
.L_x_81:
[----:B------:R-:W-:Y:S02]  /*27c0*/  UIADD3 UR10, UPT, UPT, UR10, 0x1, URZ ;  /* 0x000000010a0a7890 */ /* 0x000fe4000fffe0ff */
[----:B------:R-:W-:Y:S02]  /*27d0*/  UIADD3 UR45, UPT, UPT, UR45, 0x80, URZ ;  /* 0x000000802d2d7890 */ /* 0x000fe4000fffe0ff */
[----:B------:R-:W-:-:S04]  /*27e0*/  UISETP.NE.U32.AND UP0, UPT, UR10, 0x4, UPT ;  /* 0x000000040a00788c */ /* 0x000fc8000bf05070 */
[----:B------:R-:W-:Y:S02]  /*27f0*/  USEL UR10, UR10, URZ, UP0 ;  /* 0x000000ff0a0a7287 */ /* 0x000fe40008000000 */
[----:B------:R-:W-:Y:S02]  /*2800*/  USEL UR4, URZ, 0x1, UP0 ;  /* 0x00000001ff047887 */ /* 0x000fe40008000000 */
[----:B--2---:R-:W-:-:S04]  /*2810*/  UISETP.GE.AND UP0, UPT, UR45, UR44, UPT ;  /* 0x0000002c2d00728c */ /* 0x004fc8000bf06270 */
[----:B------:R-:W-:-:S05]  /*2820*/  LOP3.LUT R2, R2, UR4, RZ, 0x3c, !PT ;  /* 0x0000000402027c12 */ /* 0x000fca000f8e3cff */
[----:B------:R-:W-:Y:S05]  /*2830*/  BRA.U !UP0, `(.L_x_66) ;  /* 0xfffffff9083c7547 */ /* 0x000fea000b83ffff */
.L_x_59:
[----:B---34-:R-:W-:Y:S06]  /*2840*/  BAR.SYNC.DEFER_BLOCKING 0x0 ;  /* 0x0000000000007b1d */ /* 0x018fec0000010000 */
[----:B------:R-:W-:Y:S04]  /*2850*/  BSSY.RECONVERGENT B5, `(.L_x_67) ;  /* 0x0000004000057945 */ /* 0x000fe80003800200 */
[----:B------:R-:W-:Y:S05]  /*2860*/  @P3 BRA `(.L_x_68) ;  /* 0x0000000000083947 */ /* 0x000fea0003800000 */
[----:B------:R-:W2:Y:S02]  /*2870*/  SYNCS.CCTL.IV [UR8+0x20000] ;  /* 0x02000000ff0079b1 */ /* 0x000ea40008000008 */
[----:B--2---:R-:W2:Y:S02]  /*2880*/  SYNCS.CCTL.IV [UR8+0x20020] ;  /* 0x02002000ff0079b1 */ /* 0x004ea40008000008 */
.L_x_68:
[----:B------:R-:W-:Y:S05]  /*2890*/  BSYNC.RECONVERGENT B5 ;  /* 0x0000000000057941 */ /* 0x000fea0003800200 */
.L_x_67:
[----:B--2---:R-:W-:Y:S06]  /*28a0*/  BAR.SYNC.DEFER_BLOCKING 0x0 ;  /* 0x0000000000007b1d */ /* 0x004fec0000010000 */
[----:B------:R-:W-:Y:S04]  /*28b0*/  BSSY.RECONVERGENT B5, `(.L_x_69) ;  /* 0x0000004000057945 */ /* 0x000fe80003800200 */
[----:B------:R-:W-:Y:S05]  /*28c0*/  @P3 BRA `(.L_x_70) ;  /* 0x0000000000083947 */ /* 0x000fea0003800000 */
[----:B------:R-:W2:Y:S02]  /*28d0*/  SYNCS.CCTL.IV [UR8+0x20008] ;  /* 0x02000800ff0079b1 */ /* 0x000ea40008000008 */
[----:B--2---:R-:W2:Y:S02]  /*28e0*/  SYNCS.CCTL.IV [UR8+0x20028] ;  /* 0x02002800ff0079b1 */ /* 0x004ea40008000008 */
.L_x_70:
[----:B------:R-:W-:Y:S05]  /*28f0*/  BSYNC.RECONVERGENT B5 ;  /* 0x0000000000057941 */ /* 0x000fea0003800200 */
.L_x_69:
[----:B--2---:R-:W-:Y:S06]  /*2900*/  BAR.SYNC.DEFER_BLOCKING 0x0 ;  /* 0x0000000000007b1d */ /* 0x004fec0000010000 */
[----:B------:R-:W-:Y:S04]  /*2910*/  BSSY.RECONVERGENT B5, `(.L_x_71) ;  /* 0x0000004000057945 */ /* 0x000fe80003800200 */
[----:B------:R-:W-:Y:S05]  /*2920*/  @P3 BRA `(.L_x_72) ;  /* 0x0000000000083947 */ /* 0x000fea0003800000 */
[----:B------:R-:W2:Y:S02]  /*2930*/  SYNCS.CCTL.IV [UR8+0x20010] ;  /* 0x02001000ff0079b1 */ /* 0x000ea40008000008 */
[----:B--2---:R-:W2:Y:S02]  /*2940*/  SYNCS.CCTL.IV [UR8+0x20030] ;  /* 0x02003000ff0079b1 */ /* 0x004ea40008000008 */
.L_x_72:
[----:B------:R-:W-:Y:S05]  /*2950*/  BSYNC.RECONVERGENT B5 ;  /* 0x0000000000057941 */ /* 0x000fea0003800200 */
.L_x_71:
[----:B--2---:R-:W-:Y:S06]  /*2960*/  BAR.SYNC.DEFER_BLOCKING 0x0 ;  /* 0x0000000000007b1d */ /* 0x004fec0000010000 */
[----:B------:R-:W-:Y:S04]  /*2970*/  BSSY.RECONVERGENT B5, `(.L_x_73) ;  /* 0x0000004000057945 */ /* 0x000fe80003800200 */
[----:B------:R-:W-:Y:S05]  /*2980*/  @P3 BRA `(.L_x_74) ;  /* 0x0000000000083947 */ /* 0x000fea0003800000 */
[----:B------:R-:W2:Y:S02]  /*2990*/  SYNCS.CCTL.IV [UR8+0x20018] ;  /* 0x02001800ff0079b1 */ /* 0x000ea40008000008 */
[----:B--2---:R-:W2:Y:S02]  /*29a0*/  SYNCS.CCTL.IV [UR8+0x20038] ;  /* 0x02003800ff0079b1 */ /* 0x004ea40008000008 */
.L_x_74:
[----:B------:R-:W-:Y:S05]  /*29b0*/  BSYNC.RECONVERGENT B5 ;  /* 0x0000000000057941 */ /* 0x000fea0003800200 */
.L_x_73:
[----:B------:R-:W-:Y:S01]  /*29c0*/  USHF.L.U32 UR4, UR9, 0x15, URZ ;  /* 0x0000001509047899 */ /* 0x000fe200080006ff */
[C---:B------:R-:W-:Y:S01]  /*29d0*/  IMAD.SHL.U32 R2, R0.reuse, 0x40, RZ ;  /* 0x0000004000027824 */ /* 0x040fe200078e00ff */
[----:B------:R-:W-:Y:S01]  /*29e0*/  USHF.L.U32 UR9, UR9, 0x3, URZ ;  /* 0x0000000309097899 */ /* 0x000fe200080006ff */
[C---:B------:R-:W-:Y:S01]  /*29f0*/  IMAD.SHL.U32 R21, R0.reuse, 0x2, RZ ;  /* 0x0000000200157824 */ /* 0x040fe200078e00ff */
[----:B------:R-:W-:Y:S01]  /*2a00*/  ULOP3.LUT UR4, UR4, 0x600000, URZ, 0xc0, !UPT ;  /* 0x0060000004047892 */ /* 0x000fe2000f8ec0ff */
[C---:B------:R-:W-:Y:S01]  /*2a10*/  IMAD.SHL.U32 R3, R0.reuse, 0x10, RZ ;  /* 0x0000001000037824 */ /* 0x040fe200078e00ff */
[----:B------:R-:W-:Y:S01]  /*2a20*/  ULOP3.LUT UR9, UR9, 0x20, URZ, 0xc0, !UPT ;  /* 0x0000002009097892 */ /* 0x000fe2000f8ec0ff */
[----:B------:R-:W-:Y:S01]  /*2a30*/  SHF.R.U32.HI R22, RZ, 0x1, R0 ;  /* 0x00000001ff167819 */ /* 0x000fe20000011600 */
[----:B------:R-:W-:Y:S01]  /*2a40*/  IMAD.SHL.U32 R0, R0, 0x80, RZ ;  /* 0x0000008000007824 */ /* 0x000fe200078e00ff */
[----:B------:R-:W-:Y:S01]  /*2a50*/  LOP3.LUT R2, R2, 0x1800, RZ, 0xc0, !PT ;  /* 0x0000180002027812 */ /* 0x000fe200078ec0ff */
[----:B------:R-:W-:Y:S01]  /*2a60*/  UIADD3 UR4, UPT, UPT, UR9, UR4, UR11 ;  /* 0x0000000409047290 */ /* 0x000fe2000fffe00b */
[----:B------:R-:W-:-:S02]  /*2a70*/  LOP3.LUT R21, R21, 0x20, RZ, 0xc0, !PT ;  /* 0x0000002015157812 */ /* 0x000fc400078ec0ff */
[----:B------:R-:W-:Y:S02]  /*2a80*/  ELECT P0, URZ, PT ;  /* 0x0000000000ff782f */ /* 0x000fe40003800000 */
[----:B------:R-:W-:Y:S01]  /*2a90*/  LOP3.LUT R2, R2, 0x70, R3, 0xf8, !PT ;  /* 0x0000007002027812 */ /* 0x000fe200078ef803 */
[----:B------:R-:W-:Y:S01]  /*2aa0*/  UMOV UR9, UR23 ;  /* 0x0000001700097c82 */ /* 0x000fe20008000000 */
[----:B------:R-:W-:Y:S01]  /*2ab0*/  LOP3.LUT R21, R21, 0x40, R22, 0xf8, !PT ;  /* 0x0000004015157812 */ /* 0x000fe200078ef816 */
[----:B------:R-:W-:Y:S01]  /*2ac0*/  UMOV UR10, UR19 ;  /* 0x00000013000a7c82 */ /* 0x000fe20008000000 */
[----:B------:R-:W-:Y:S01]  /*2ad0*/  ISETP.LT.U32.AND P0, PT, R20, 0x20, P0 ;  /* 0x000000201400780c */ /* 0x000fe20000701070 */
[----:B-----5:R-:W-:Y:S01]  /*2ae0*/  LDTM.16dp32bit_t0_t15.x16 R4, tmem[UR4] ;  /* 0x00000004000479ee */ /* 0x020fe20008a00000 */
[----:B------:R-:W3:Y:S01]  /*2af0*/  LDTM.16dp32bit_t16_t31.x16 R4, tmem[UR4+0x10] ;  /* 0x00001004000479ee */ /* 0x000ee20008a20000 */
[----:B------:R-:W-:Y:S01]  /*2b00*/  LOP3.LUT R21, R2, R21, RZ, 0x3c, !PT ;  /* 0x0000001502157212 */ /* 0x000fe200078e3cff */
[----:B------:R-:W-:-:S03]  /*2b10*/  NOP ;  /* 0x0000000000007918 */ /* 0x000fc60000000000 */
[----:B------:R-:W-:-:S04]  /*2b20*/  LOP3.LUT R0, R21, 0x780, R0, 0xf8, !PT ;  /* 0x0000078015007812 */ /* 0x000fc800078ef800 */
[----:B------:R-:W-:Y:S02]  /*2b30*/  LOP3.LUT R2, R0, 0x10, RZ, 0x3c, !PT ;  /* 0x0000001000027812 */ /* 0x000fe400078e3cff */
[----:B---3--:R-:W-:Y:S01]  /*2b40*/  VOTEU.ANY UP1, P0 ;  /* 0x0000000000ff7886 */ /* 0x008fe20000020100 */
[----:B------:R-:W-:Y:S01]  /*2b50*/  VOTEU.ANY UP0, P0 ;  /* 0x0000000000ff7886 */ /* 0x000fe20000000100 */
[----:B------:R-:W-:Y:S02]  /*2b60*/  F2FP.BF16.F32.PACK_AB R4, R5, R4 ;  /* 0x000000040504723e */ /* 0x000fe400000010ff */
[----:B------:R-:W-:Y:S02]  /*2b70*/  F2FP.BF16.F32.PACK_AB R5, R7, R6 ;  /* 0x000000060705723e */ /* 0x000fe400000010ff */
[----:B------:R-:W-:Y:S02]  /*2b80*/  F2FP.BF16.F32.PACK_AB R12, R13, R12 ;  /* 0x0000000c0d0c723e */ /* 0x000fe400000010ff */
[----:B------:R-:W-:-:S02]  /*2b90*/  F2FP.BF16.F32.PACK_AB R6, R9, R8 ;  /* 0x000000080906723e */ /* 0x000fc400000010ff */
[----:B------:R-:W-:Y:S02]  /*2ba0*/  F2FP.BF16.F32.PACK_AB R7, R11, R10 ;  /* 0x0000000a0b07723e */ /* 0x000fe400000010ff */
[----:B------:R-:W-:Y:S02]  /*2bb0*/  F2FP.BF16.F32.PACK_AB R13, R15, R14 ;  /* 0x0000000e0f0d723e */ /* 0x000fe400000010ff */
[----:B------:R-:W-:Y:S01]  /*2bc0*/  F2FP.BF16.F32.PACK_AB R14, R17, R16 ;  /* 0x00000010110e723e */ /* 0x000fe200000010ff */
[----:B--2---:R2:W-:Y:S01]  /*2bd0*/  STS.128 [R0+UR8], R4 ;  /* 0x0000000400007988 */ /* 0x0045e20008000c08 */
[----:B------:R-:W-:-:S05]  /*2be0*/  F2FP.BF16.F32.PACK_AB R15, R19, R18 ;  /* 0x00000012130f723e */ /* 0x000fca00000010ff */
[----:B------:R2:W-:Y:S01]  /*2bf0*/  STS.128 [R2+UR8], R12 ;  /* 0x0000000c02007988 */ /* 0x0005e20008000c08 */
[----:B------:R3:W-:Y:S06]  /*2c00*/  MEMBAR.ALL.CTA ;  /* 0x0000000000007992 */ /* 0x0007ec0000008000 */
[----:B---3--:R-:W3:Y:S02]  /*2c10*/  FENCE.VIEW.ASYNC.S ;  /* 0x00000000000073c6 */ /* 0x008ee40000000000 */
[----:B---3--:R-:W-:Y:S06]  /*2c20*/  BAR.SYNC.DEFER_BLOCKING 0x0 ;  /* 0x0000000000007b1d */ /* 0x008fec0000010000 */
[----:B------:R2:W-:Y:S01]  /*2c30*/  @UP1 UTMASTG.2D [UR8], [UR12] ;  /* 0x000000080c0013b5 */ /* 0x0005e20008008000 */
[----:B------:R0:W-:Y:S01]  /*2c40*/  UTMACMDFLUSH ;  /* 0x00000000000079b7 */ /* 0x0001e20000000000 */
[----:B------:R-:W-:-:S04]  /*2c50*/  DEPBAR.LE SB0, 0x0 ;  /* 0x000080000000791a */ /* 0x000fc80000000000 */
[----:B------:R-:W-:Y:S08]  /*2c60*/  BAR.SYNC.DEFER_BLOCKING 0x0 ;  /* 0x0000000000007b1d */ /* 0x000ff00000010000 */
[----:B------:R-:W-:Y:S06]  /*2c70*/  BAR.SYNC.DEFER_BLOCKING 0x0 ;  /* 0x0000000000007b1d */ /* 0x000fec0000010000 */
[----:B--2---:R-:W-:Y:S05]  /*2c80*/  @P2 BRA `(.L_x_75) ;  /* 0x0000000000a02947 */ /* 0x004fea0003800000 */
[----:B------:R-:W2:Y:S01]  /*2c90*/  S2UR UR5, SR_CgaCtaId ;  /* 0x00000000000579c3 */ /* 0x000ea20000008800 */
[----:B------:R-:W-:Y:S01]  /*2ca0*/  NOP ;  /* 0x0000000000007918 */ /* 0x000fe20000000000 */
[----:B------:R-:W-:Y:S01]  /*2cb0*/  UMOV UR4, 0x50 ;  /* 0x0000005000047882 */ /* 0x000fe20000000000 */
[----:B------:R-:W-:Y:S02]  /*2cc0*/  IMAD.U32 R0, RZ, RZ, UR11 ;  /* 0x0000000bff007e24 */ /* 0x000fe4000f8e00ff */
[----:B------:R-:W-:Y:S02]  /*2cd0*/  IMAD.MOV.U32 R3, RZ, RZ, 0x3 ;  /* 0x00000003ff037424 */ /* 0x000fe400078e00ff */
[----:B------:R-:W-:Y:S01]  /*2ce0*/  IMAD.MOV.U32 R7, RZ, RZ, 0x1 ;  /* 0x00000001ff077424 */ /* 0x000fe200078e00ff */
[----:B------:R-:W-:-:S04]  /*2cf0*/  LOP3.LUT R0, R0, 0xffff, RZ, 0xc0, !PT ;  /* 0x0000ffff00007812 */ /* 0x000fc800078ec0ff */
[----:B------:R-:W-:-:S05]  /*2d00*/  SHF.R.U32.HI R0, RZ, 0x5, R0 ;  /* 0x00000005ff007819 */ /* 0x000fca0000011600 */
[----:B------:R-:W-:Y:S01]  /*2d10*/  VIADD R2, R0, 0x10 ;  /* 0x0000001000027836 */ /* 0x000fe20000000000 */
[----:B------:R-:W-:Y:S01]  /*2d20*/  SHF.L.U32 R0, R3, R0, RZ ;  /* 0x0000000003007219 */ /* 0x000fe200000006ff */
[----:B--2---:R-:W-:-:S03]  /*2d30*/  ULEA UR6, UR5, UR4, 0x18 ;  /* 0x0000000405067291 */ /* 0x004fc6000f8ec0ff */
[----:B------:R-:W-:-:S04]  /*2d40*/  SHF.L.U32 R3, R7, R2, RZ ;  /* 0x0000000207037219 */ /* 0x000fc800000006ff */
[----:B------:R-:W-:Y:S02]  /*2d50*/  LOP3.LUT R0, R3, R0, RZ, 0xfc, !PT ;  /* 0x0000000003007212 */ /* 0x000fe400078efcff */
[----:B------:R-:W2:Y:S02]  /*2d60*/  LDS R5, [UR6] ;  /* 0x00000006ff057984 */ /* 0x000ea40008000800 */
[C---:B------:R-:W-:Y:S02]  /*2d70*/  LOP3.LUT R2, R0.reuse, 0xffff, RZ, 0xc0, !PT ;  /* 0x0000ffff00027812 */ /* 0x040fe400078ec0ff */
[----:B--2---:R-:W-:-:S04]  /*2d80*/  LOP3.LUT R3, R0, 0xffff, R5, 0x80, !PT ;  /* 0x0000ffff00037812 */ /* 0x004fc800078e8005 */
[----:B------:R-:W-:-:S13]  /*2d90*/  ISETP.NE.AND P0, PT, R3, R2, PT ;  /* 0x000000020300720c */ /* 0x000fda0003f05270 */
[----:B------:R-:W-:Y:S05]  /*2da0*/  @P0 BRA `(.L_x_76) ;  /* 0x0000000000500947 */ /* 0x000fea0003800000 */
[----:B------:R-:W-:Y:S02]  /*2db0*/  SHF.R.U32.HI R5, RZ, 0x10, R5 ;  /* 0x00000010ff057819 */ /* 0x000fe40000011605 */
[----:B------:R-:W-:-:S04]  /*2dc0*/  SHF.R.U32.HI R2, RZ, 0x10, R0 ;  /* 0x00000010ff027819 */ /* 0x000fc80000011600 */
[----:B------:R-:W-:-:S04]  /*2dd0*/  LOP3.LUT R5, R5, R2, RZ, 0xc0, !PT ;  /* 0x0000000205057212 */ /* 0x000fc800078ec0ff */
[----:B------:R-:W-:-:S13]  /*2de0*/  ISETP.NE.AND P0, PT, R5, R2, PT ;  /* 0x000000020500720c */ /* 0x000fda0003f05270 */
[----:B------:R-:W-:Y:S05]  /*2df0*/  @P0 BRA `(.L_x_77) ;  /* 0x0000000000300947 */ /* 0x000fea0003800000 */
[----:B------:R-:W-:Y:S01]  /*2e00*/  R2UR UR4, R0 ;  /* 0x00000000000472ca */ /* 0x000fe200000e0000 */
[----:B------:R-:W-:Y:S01]  /*2e10*/  VOTEU.ANY UR5, UPT, PT ;  /* 0x0000000000057886 */ /* 0x000fe200038e0100 */
[----:B------:R-:W2:Y:S01]  /*2e20*/  S2R R0, SR_LANEID ;  /* 0x0000000000007919 */ /* 0x000ea20000000000 */
[----:B------:R-:W-:-:S10]  /*2e30*/  UFLO.U32 UR5, UR5 ;  /* 0x00000005000572bd */ /* 0x000fd400080e0000 */
[----:B------:R-:W-:-:S06]  /*2e40*/  ULOP3.LUT UR4, URZ, UR4, URZ, 0x33, !UPT ;  /* 0x00000004ff047292 */ /* 0x000fcc000f8e33ff */
[----:B------:R-:W-:-:S04]  /*2e50*/  IMAD.U32 R2, RZ, RZ, UR4 ;  /* 0x00000004ff027e24 */ /* 0x000fc8000f8e00ff */
[----:B------:R-:W3:Y:S02]  /*2e60*/  REDUX UR7, R2 ;  /* 0x00000000020773c4 */ /* 0x000ee40000000000 */
[----:B------:R4:W-:Y:S01]  /*2e70*/  UTCATOMSWS.AND URZ, UR4 ;  /* 0x0000000400ff79e3 */ /* 0x0009e20008000000 */
[----:B--2---:R-:W-:Y:S01]  /*2e80*/  ISETP.EQ.U32.AND P0, PT, R0, UR5, PT ;  /* 0x0000000500007c0c */ /* 0x004fe2000bf02070 */
[----:B---3--:R-:W-:-:S12]  /*2e90*/  IMAD.U32 R0, RZ, RZ, UR7 ;  /* 0x00000007ff007e24 */ /* 0x008fd8000f8e00ff */
[----:B------:R4:W-:Y:S01]  /*2ea0*/  @P0 ATOMS.AND RZ, [UR6], R0 ;  /* 0x00000000ffff098c */ /* 0x0009e2000a800006 */
[----:B------:R-:W-:Y:S05]  /*2eb0*/  BRA `(.L_x_75) ;  /* 0x0000000000147947 */ /* 0x000fea0003800000 */
.L_x_77:
[----:B------:R-:W-:-:S07]  /*2ec0*/  MOV R2, 0x2ee0 ;  /* 0x00002ee000027802 */ /* 0x000fce0000000f00 */
[----:B-1----:R-:W-:Y:S05]  /*2ed0*/  CALL.REL.NOINC `($__internal_0_$__cuda_sm10x_tcgen05_guardrail_trap_col_being_dealloced_not_returned_by_alloc) ;  /* 0x0000000000447944 */ /* 0x002fea0003c00000 */
[----:B------:R-:W-:Y:S05]  /*2ee0*/  BRA `(.L_x_75) ;  /* 0x0000000000087947 */ /* 0x000fea0003800000 */
.L_x_76:
[----:B------:R-:W-:-:S07]  /*2ef0*/  MOV R2, 0x2f10 ;  /* 0x00002f1000027802 */ /* 0x000fce0000000f00 */
[----:B-1----:R-:W-:Y:S05]  /*2f00*/  CALL.REL.NOINC `($__internal_2_$__cuda_sm10x_tcgen05_guardrail_trap_unallocated_columns_being_dealloced) ;  /* 0x0000000000507944 */ /* 0x002fea0003c00000 */
.L_x_75:
[----:B------:R-:W-:Y:S01]  /*2f10*/  NOP ;  /* 0x0000000000007918 */ /* 0x000fe20000000000 */
[----:B----4-:R-:W-:Y:S05]  /*2f20*/  EXIT ;  /* 0x000000000000794d */ /* 0x010fea0003800000 */
.L_x_60:
[----:B------:R-:W2:Y:S02]  /*2f30*/  SYNCS.PHASECHK.TRANS64.TRYWAIT P0, [UR8+0x20000], RZ ;  /* 0x020000ffff0075a7 */ /* 0x000ea40008001108 */
[----:B--2---:R-:W-:Y:S05]  /*2f40*/  @!P0 BRA `(.L_x_60) ;  /* 0xfffffffc00f88947 */ /* 0x004fea000383ffff */
[----:B------:R-:W-:Y:S05]  /*2f50*/  BRA `(.L_x_78) ;  /* 0xffffffec00647947 */ /* 0x000fea000383ffff */
.L_x_62:
[----:B------:R-:W2:Y:S02]  /*2f60*/  SYNCS.PHASECHK.TRANS64.TRYWAIT P1, [UR8+0x20020], RZ ;  /* 0x020020ffff0075a7 */ /* 0x000ea40008021108 */
[----:B--2---:R-:W-:Y:S05]  /*2f70*/  @!P1 BRA `(.L_x_62) ;  /* 0xfffffffc00f89947 */ /* 0x004fea000383ffff */
[----:B------:R-:W-:Y:S05]  /*2f80*/  BRA `(.L_x_79) ;  /* 0xfffffff000547947 */ /* 0x000fea000383ffff */
.L_x_63:
[----:B------:R-:W3:Y:S02]  /*2f90*/  SYNCS.PHASECHK.TRANS64.TRYWAIT P0, [UR46+0x20000], R3 ;  /* 0x02000003ff0075a7 */ /* 0x000ee4000800112e */
[----:B---3--:R-:W-:Y:S05]  /*2fa0*/  @!P0 BRA `(.L_x_63) ;  /* 0xfffffffc00f88947 */ /* 0x008fea000383ffff */
[----:B------:R-:W-:Y:S05]  /*2fb0*/  BRA `(.L_x_80) ;  /* 0xfffffff000d87947 */ /* 0x000fea000383ffff */
.L_x_65:
[----:B------:R-:W3:Y:S02]  /*2fc0*/  SYNCS.PHASECHK.TRANS64.TRYWAIT P0, [UR46+0x20020], R3 ;  /* 0x02002003ff0075a7 */ /* 0x000ee4000800112e */
[----:B---3--:R-:W-:Y:S05]  /*2fd0*/  @!P0 BRA `(.L_x_65) ;  /* 0xfffffffc00f88947 */ /* 0x008fea000383ffff */
[----:B------:R-:W-:Y:S05]  /*2fe0*/  BRA `(.L_x_81) ;  /* 0xfffffff400f47947 */ /* 0x000fea000383ffff */
        .weak           $__internal_0_$__cuda_sm10x_tcgen05_guardrail_trap_col_being_dealloced_not_returned_by_alloc
        .type           $__internal_0_$__cuda_sm10x_tcgen05_guardrail_trap_col_being_dealloced_not_returned_by_alloc,@function
        .size           $__internal_0_$__cuda_sm10x_tcgen05_guardrail_trap_col_being_dealloced_not_returned_by_alloc,($__internal_1_$__cuda_sm10x_tcgen05_guardrail_trap_phase_invalid_during_alloc - $__internal_0_$__cuda_sm10x_tcgen05_guardrail_trap_col_being_dealloced_not_returned_by_alloc)
$__internal_0_$__cuda_sm10x_tcgen05_guardrail_trap_col_being_dealloced_not_returned_by_alloc:
[----:B------:R-:W-:Y:S05]  /*2ff0*/  BPT.TRAP 0x1 ;  /* 0x000000040000795c */ /* 0x000fea0000300000 */
[----:B------:R-:W-:-:S04]  /*3000*/  IMAD.MOV.U32 R3, RZ, RZ, 0x0 ;  /* 0x00000000ff037424 */ /* 0x000fc800078e00ff */
[----:B------:R-:W-:Y:S05]  /*3010*/  RET.REL.NODEC R2 `(gluon_tcgen05) ;  /* 0xffffffcc02f87950 */ /* 0x000fea0003c3ffff */
        .weak           $__internal_1_$__cuda_sm10x_tcgen05_guardrail_trap_phase_invalid_during_alloc
        .type           $__internal_1_$__cuda_sm10x_tcgen05_guardrail_trap_phase_invalid_during_alloc,@function
        .size           $__internal_1_$__cuda_sm10x_tcgen05_guardrail_trap_phase_invalid_during_alloc,($__internal_2_$__cuda_sm10x_tcgen05_guardrail_trap_unallocated_columns_being_dealloced - $__internal_1_$__cuda_sm10x_tcgen05_guardrail_trap_phase_invalid_during_alloc)
$__internal_1_$__cuda_sm10x_tcgen05_guardrail_trap_phase_invalid_during_alloc:
[----:B------:R-:W-:Y:S05]  /*3020*/  BPT.TRAP 0x1 ;  /* 0x000000040000795c */ /* 0x000fea0000300000 */
[----:B------:R-:W-:-:S04]  /*3030*/  IMAD.MOV.U32 R3, RZ, RZ, 0x0 ;  /* 0x00000000ff037424 */ /* 0x000fc800078e00ff */
[----:B------:R-:W-:Y:S05]  /*3040*/  RET.REL.NODEC R2 `(gluon_tcgen05) ;  /* 0xffffffcc02ec7950 */ /* 0x000fea0003c3ffff */
        .weak           $__internal_2_$__cuda_sm10x_tcgen05_guardrail_trap_unallocated_columns_being_dealloced
        .type           $__internal_2_$__cuda_sm10x_tcgen05_guardrail_trap_unallocated_columns_being_dealloced,@function
        .size           $__internal_2_$__cuda_sm10x_tcgen05_guardrail_trap_unallocated_columns_being_dealloced,(.L_x_85 - $__internal_2_$__cuda_sm10x_tcgen05_guardrail_trap_unallocated_columns_being_dealloced)
$__internal_2_$__cuda_sm10x_tcgen05_guardrail_trap_unallocated_columns_being_dealloced:
[----:B------:R-:W-:Y:S05]  /*3050*/  BPT.TRAP 0x1 ;  /* 0x000000040000795c */ /* 0x000fea0000300000 */
[----:B------:R-:W-:-:S04]  /*3060*/  IMAD.MOV.U32 R3, RZ, RZ, 0x0 ;  /* 0x00000000ff037424 */ /* 0x000fc800078e00ff */
[----:B------:R-:W-:Y:S05]  /*3070*/  RET.REL.NODEC R2 `(gluon_tcgen05) ;  /* 0xffffffcc02e07950 */ /* 0x000fea0003c3ffff */
.L_x_82:
[----:B------:R-:W-:-:S00]  /*3080*/  BRA `(.L_x_82) ;  /* 0xfffffffc00fc7947 */ /* 0x000fc0000383ffff */
[----:B------:R-:W-:-:S00]  /*3090*/  NOP ;  /* 0x0000000000007918 */ /* 0x000fc00000000000 */
        /* <DEDUP_REMOVED lines=14> */
.L_x_85:


//--------------------- .nv.shared.gluon_tcgen05  --------------------------
	.section	.nv.shared.gluon_tcgen05,"aw",@nobits
	.sectionflags	@""
	.align	16
	.zero		1024


//--------------------- .nv.shared.reserved.0     --------------------------
	.section	.nv.shared.reserved.0,"aw",@nobits
	.align	8
	.weak		__nv_reservedSMEM_offset_0_alias
	.size		__nv_reservedSMEM_offset_0_alias, 0, 64
	.other		__nv_reservedSMEM_offset_0_alias,@"STO_CUDA_RESERVED_SHARED STV_DEFAULT"
__nv_reservedSMEM_offset_0_alias:
	.zero		0
.nv.shared.reserved.0:
	.zero		64
	.weak		__nv_reservedSMEM_allocation_phase
	.type		__nv_reservedSMEM_allocation_phase,@object
	.size		__nv_reservedSMEM_allocation_phase,(.L_0 - __nv_reservedSMEM_allocation_phase)
__nv_reservedSMEM_allocation_phase:
	.zero		1
.L_0:
	.zero		7
	.weak		__nv_reservedSMEM_devtool_atexit_pc
	.type		__nv_reservedSMEM_devtool_atexit_pc,@object
	.size		__nv_reservedSMEM_devtool_atexit_pc,(__nv_reservedSMEM_allocation_mask - __nv_reservedSMEM_devtool_atexit_pc)
__nv_reservedSMEM_devtool_atexit_pc:
	.zero		8
	.weak		__nv_reservedSMEM_allocation_mask
	.type		__nv_reservedSMEM_allocation_mask,@object
	.size		__nv_reservedSMEM_allocation_mask,(.L_2 - __nv_reservedSMEM_allocation_mask)
__nv_reservedSMEM_allocation_mask:
	.zero		4
.L_2:


//--------------------- .nv.constant0.gluon_tcgen05 --------------------------
	.section	.nv.constant0.gluon_tcgen05,"a",@progbits
	.sectionflags	@""
	.align	4
.nv.constant0.gluon_tcgen05:
	.zero		976


//--------------------- SYMBOLS --------------------------

	.type		.nv.reservedSmem.offset0,@object
	.size		.nv.reservedSmem.offset0,0x4
	.type		.nv.reservedSmem.cap,@object
	.size		.nv.reservedSmem.cap,0x4
